//
// Generated by NVIDIA NVVM Compiler
//
// Compiler Build ID: CL-36424714
// Cuda compilation tools, release 13.0, V13.0.88
// Based on NVVM 20.0.0
//

.version 9.0
.target sm_100
.address_size 64

	// .globl	_Z12d_preprocessP6float4P6float3S2_fi
.extern .shared .align 16 .b8 sharedPosition[];

.visible .entry _Z12d_preprocessP6float4P6float3S2_fi(
	.param .u64 .ptr .align 1 _Z12d_preprocessP6float4P6float3S2_fi_param_0,
	.param .u64 .ptr .align 1 _Z12d_preprocessP6float4P6float3S2_fi_param_1,
	.param .u64 .ptr .align 1 _Z12d_preprocessP6float4P6float3S2_fi_param_2,
	.param .f32 _Z12d_preprocessP6float4P6float3S2_fi_param_3,
	.param .u32 _Z12d_preprocessP6float4P6float3S2_fi_param_4
)
{
	.reg .pred 	%p<10>;
	.reg .b32 	%r<42>;
	.reg .b32 	%f<194>;
	.reg .b64 	%rd<15>;
	.reg .b64 	%fd<14>;

	ld.param.u64 	%rd4, [_Z12d_preprocessP6float4P6float3S2_fi_param_0];
	ld.param.u64 	%rd2, [_Z12d_preprocessP6float4P6float3S2_fi_param_1];
	ld.param.u64 	%rd3, [_Z12d_preprocessP6float4P6float3S2_fi_param_2];
	ld.param.f32 	%f37, [_Z12d_preprocessP6float4P6float3S2_fi_param_3];
	ld.param.u32 	%r20, [_Z12d_preprocessP6float4P6float3S2_fi_param_4];
	cvta.to.global.u64 	%rd1, %rd4;
	mov.u32 	%r21, %ctaid.x;
	mov.u32 	%r1, %ntid.x;
	mov.u32 	%r2, %tid.x;
	mad.lo.s32 	%r3, %r21, %r1, %r2;
	mul.wide.s32 	%rd5, %r3, 16;
	add.s64 	%rd6, %rd1, %rd5;
	.pragma "used_bytes_mask 4095";
	ld.global.v4.f32 	{%f1, %f2, %f3, %f39}, [%rd6];
	setp.lt.s32 	%p1, %r20, 1;
	mov.f32 	%f190, 0f00000000;
	mov.f32 	%f189, %f190;
	mov.f32 	%f188, %f190;
	@%p1 bra 	$L__BB0_13;
	shl.b32 	%r23, %r2, 4;
	mov.u32 	%r24, sharedPosition;
	add.s32 	%r4, %r24, %r23;
	and.b32  	%r5, %r1, 2044;
	and.b32  	%r6, %r1, 1;
	and.b32  	%r25, %r1, -4;
	neg.s32 	%r7, %r25;
	mov.f32 	%f188, 0f00000000;
	mov.b32 	%r36, 0;
	mov.u32 	%r37, %r36;
	mov.f32 	%f189, %f188;
	mov.f32 	%f190, %f188;
$L__BB0_2:
	mad.lo.s32 	%r10, %r36, %r1, %r2;
	setp.ge.s32 	%p2, %r10, %r20;
	@%p2 bra 	$L__BB0_4;
	mul.wide.s32 	%rd7, %r10, 16;
	add.s64 	%rd8, %rd1, %rd7;
	ld.global.v4.f32 	{%f41, %f42, %f43, %f44}, [%rd8];
	st.shared.v4.f32 	[%r4], {%f41, %f42, %f43, %f44};
$L__BB0_4:
	setp.lt.u32 	%p3, %r1, 4;
	bar.sync 	0;
	mov.b32 	%r41, 0;
	@%p3 bra 	$L__BB0_7;
	mov.u32 	%r28, sharedPosition;
	add.s32 	%r38, %r28, 32;
	mov.u32 	%r39, %r7;
$L__BB0_6:
	.pragma "nounroll";
	ld.shared.v4.f32 	{%f46, %f47, %f48, %f49}, [%r38+-32];
	sub.f32 	%f50, %f46, %f1;
	sub.f32 	%f51, %f47, %f2;
	sub.f32 	%f52, %f48, %f3;
	mul.f32 	%f53, %f51, %f51;
	fma.rn.f32 	%f54, %f50, %f50, %f53;
	fma.rn.f32 	%f55, %f52, %f52, %f54;
	mul.f32 	%f56, %f55, %f55;
	mul.f32 	%f57, %f55, %f56;
	sqrt.rn.f32 	%f58, %f57;
	rcp.rn.f32 	%f59, %f58;
	mul.f32 	%f60, %f49, %f59;
	fma.rn.f32 	%f61, %f50, %f60, %f188;
	fma.rn.f32 	%f62, %f51, %f60, %f189;
	fma.rn.f32 	%f63, %f52, %f60, %f190;
	ld.shared.v4.f32 	{%f64, %f65, %f66, %f67}, [%r38+-16];
	sub.f32 	%f68, %f64, %f1;
	sub.f32 	%f69, %f65, %f2;
	sub.f32 	%f70, %f66, %f3;
	mul.f32 	%f71, %f69, %f69;
	fma.rn.f32 	%f72, %f68, %f68, %f71;
	fma.rn.f32 	%f73, %f70, %f70, %f72;
	mul.f32 	%f74, %f73, %f73;
	mul.f32 	%f75, %f73, %f74;
	sqrt.rn.f32 	%f76, %f75;
	rcp.rn.f32 	%f77, %f76;
	mul.f32 	%f78, %f67, %f77;
	fma.rn.f32 	%f79, %f68, %f78, %f61;
	fma.rn.f32 	%f80, %f69, %f78, %f62;
	fma.rn.f32 	%f81, %f70, %f78, %f63;
	ld.shared.v4.f32 	{%f82, %f83, %f84, %f85}, [%r38];
	sub.f32 	%f86, %f82, %f1;
	sub.f32 	%f87, %f83, %f2;
	sub.f32 	%f88, %f84, %f3;
	mul.f32 	%f89, %f87, %f87;
	fma.rn.f32 	%f90, %f86, %f86, %f89;
	fma.rn.f32 	%f91, %f88, %f88, %f90;
	mul.f32 	%f92, %f91, %f91;
	mul.f32 	%f93, %f91, %f92;
	sqrt.rn.f32 	%f94, %f93;
	rcp.rn.f32 	%f95, %f94;
	mul.f32 	%f96, %f85, %f95;
	fma.rn.f32 	%f97, %f86, %f96, %f79;
	fma.rn.f32 	%f98, %f87, %f96, %f80;
	fma.rn.f32 	%f99, %f88, %f96, %f81;
	ld.shared.v4.f32 	{%f100, %f101, %f102, %f103}, [%r38+16];
	sub.f32 	%f104, %f100, %f1;
	sub.f32 	%f105, %f101, %f2;
	sub.f32 	%f106, %f102, %f3;
	mul.f32 	%f107, %f105, %f105;
	fma.rn.f32 	%f108, %f104, %f104, %f107;
	fma.rn.f32 	%f109, %f106, %f106, %f108;
	mul.f32 	%f110, %f109, %f109;
	mul.f32 	%f111, %f109, %f110;
	sqrt.rn.f32 	%f112, %f111;
	rcp.rn.f32 	%f113, %f112;
	mul.f32 	%f114, %f103, %f113;
	fma.rn.f32 	%f188, %f104, %f114, %f97;
	fma.rn.f32 	%f189, %f105, %f114, %f98;
	fma.rn.f32 	%f190, %f106, %f114, %f99;
	add.s32 	%r39, %r39, 4;
	add.s32 	%r38, %r38, 64;
	setp.ne.s32 	%p4, %r39, 0;
	mov.u32 	%r41, %r5;
	@%p4 bra 	$L__BB0_6;
$L__BB0_7:
	and.b32  	%r29, %r1, 3;
	setp.eq.s32 	%p5, %r29, 0;
	@%p5 bra 	$L__BB0_12;
	setp.eq.s32 	%p6, %r29, 1;
	@%p6 bra 	$L__BB0_10;
	shl.b32 	%r30, %r41, 4;
	mov.u32 	%r31, sharedPosition;
	add.s32 	%r32, %r31, %r30;
	ld.shared.v4.f32 	{%f116, %f117, %f118, %f119}, [%r32];
	sub.f32 	%f120, %f116, %f1;
	sub.f32 	%f121, %f117, %f2;
	sub.f32 	%f122, %f118, %f3;
	mul.f32 	%f123, %f121, %f121;
	fma.rn.f32 	%f124, %f120, %f120, %f123;
	fma.rn.f32 	%f125, %f122, %f122, %f124;
	mul.f32 	%f126, %f125, %f125;
	mul.f32 	%f127, %f125, %f126;
	sqrt.rn.f32 	%f128, %f127;
	rcp.rn.f32 	%f129, %f128;
	mul.f32 	%f130, %f119, %f129;
	fma.rn.f32 	%f131, %f120, %f130, %f188;
	fma.rn.f32 	%f132, %f121, %f130, %f189;
	fma.rn.f32 	%f133, %f122, %f130, %f190;
	ld.shared.v4.f32 	{%f134, %f135, %f136, %f137}, [%r32+16];
	sub.f32 	%f138, %f134, %f1;
	sub.f32 	%f139, %f135, %f2;
	sub.f32 	%f140, %f136, %f3;
	mul.f32 	%f141, %f139, %f139;
	fma.rn.f32 	%f142, %f138, %f138, %f141;
	fma.rn.f32 	%f143, %f140, %f140, %f142;
	mul.f32 	%f144, %f143, %f143;
	mul.f32 	%f145, %f143, %f144;
	sqrt.rn.f32 	%f146, %f145;
	rcp.rn.f32 	%f147, %f146;
	mul.f32 	%f148, %f137, %f147;
	fma.rn.f32 	%f188, %f138, %f148, %f131;
	fma.rn.f32 	%f189, %f139, %f148, %f132;
	fma.rn.f32 	%f190, %f140, %f148, %f133;
	add.s32 	%r41, %r41, 2;
$L__BB0_10:
	setp.eq.s32 	%p7, %r6, 0;
	@%p7 bra 	$L__BB0_12;
	shl.b32 	%r33, %r41, 4;
	mov.u32 	%r34, sharedPosition;
	add.s32 	%r35, %r34, %r33;
	ld.shared.v4.f32 	{%f149, %f150, %f151, %f152}, [%r35];
	sub.f32 	%f153, %f149, %f1;
	sub.f32 	%f154, %f150, %f2;
	sub.f32 	%f155, %f151, %f3;
	mul.f32 	%f156, %f154, %f154;
	fma.rn.f32 	%f157, %f153, %f153, %f156;
	fma.rn.f32 	%f158, %f155, %f155, %f157;
	mul.f32 	%f159, %f158, %f158;
	mul.f32 	%f160, %f158, %f159;
	sqrt.rn.f32 	%f161, %f160;
	rcp.rn.f32 	%f162, %f161;
	mul.f32 	%f163, %f152, %f162;
	fma.rn.f32 	%f188, %f153, %f163, %f188;
	fma.rn.f32 	%f189, %f154, %f163, %f189;
	fma.rn.f32 	%f190, %f155, %f163, %f190;
$L__BB0_12:
	bar.sync 	0;
	add.s32 	%r37, %r37, %r1;
	add.s32 	%r36, %r36, 1;
	setp.lt.s32 	%p8, %r37, %r20;
	@%p8 bra 	$L__BB0_2;
$L__BB0_13:
	cvta.to.global.u64 	%rd9, %rd3;
	mul.wide.s32 	%rd10, %r3, 12;
	add.s64 	%rd11, %rd9, %rd10;
	st.global.f32 	[%rd11], %f188;
	st.global.f32 	[%rd11+4], %f189;
	st.global.f32 	[%rd11+8], %f190;
	setp.ge.s32 	%p9, %r3, %r20;
	@%p9 bra 	$L__BB0_15;
	cvt.f64.f32 	%fd1, %f188;
	mul.f64 	%fd2, %fd1, 0d3FE0000000000000;
	cvt.f64.f32 	%fd3, %f37;
	cvta.to.global.u64 	%rd12, %rd2;
	add.s64 	%rd14, %rd12, %rd10;
	ld.global.f32 	%f164, [%rd14];
	cvt.f64.f32 	%fd4, %f164;
	fma.rn.f64 	%fd5, %fd2, %fd3, %fd4;
	cvt.rn.f32.f64 	%f165, %fd5;
	st.global.f32 	[%rd14], %f165;
	cvt.f64.f32 	%fd6, %f189;
	mul.f64 	%fd7, %fd6, 0d3FE0000000000000;
	ld.global.f32 	%f166, [%rd14+4];
	cvt.f64.f32 	%fd8, %f166;
	fma.rn.f64 	%fd9, %fd7, %fd3, %fd8;
	cvt.rn.f32.f64 	%f167, %fd9;
	st.global.f32 	[%rd14+4], %f167;
	cvt.f64.f32 	%fd10, %f190;
	mul.f64 	%fd11, %fd10, 0d3FE0000000000000;
	ld.global.f32 	%f168, [%rd14+8];
	cvt.f64.f32 	%fd12, %f168;
	fma.rn.f64 	%fd13, %fd11, %fd3, %fd12;
	cvt.rn.f32.f64 	%f169, %fd13;
	st.global.f32 	[%rd14+8], %f169;
$L__BB0_15:
	ret;

}
	// .globl	_Z6d_inteP6float4P6float3S2_fi
.visible .entry _Z6d_inteP6float4P6float3S2_fi(
	.param .u64 .ptr .align 1 _Z6d_inteP6float4P6float3S2_fi_param_0,
	.param .u64 .ptr .align 1 _Z6d_inteP6float4P6float3S2_fi_param_1,
	.param .u64 .ptr .align 1 _Z6d_inteP6float4P6float3S2_fi_param_2,
	.param .f32 _Z6d_inteP6float4P6float3S2_fi_param_3,
	.param .u32 _Z6d_inteP6float4P6float3S2_fi_param_4
)
{
	.reg .pred 	%p<10>;
	.reg .b32 	%r<42>;
	.reg .b32 	%f<200>;
	.reg .b64 	%rd<15>;

	ld.param.u64 	%rd5, [_Z6d_inteP6float4P6float3S2_fi_param_0];
	ld.param.u64 	%rd3, [_Z6d_inteP6float4P6float3S2_fi_param_1];
	ld.param.u64 	%rd4, [_Z6d_inteP6float4P6float3S2_fi_param_2];
	ld.param.f32 	%f37, [_Z6d_inteP6float4P6float3S2_fi_param_3];
	ld.param.u32 	%r20, [_Z6d_inteP6float4P6float3S2_fi_param_4];
	cvta.to.global.u64 	%rd1, %rd5;
	mov.u32 	%r21, %ctaid.x;
	mov.u32 	%r1, %ntid.x;
	mov.u32 	%r2, %tid.x;
	mad.lo.s32 	%r3, %r21, %r1, %r2;
	setp.ge.s32 	%p1, %r3, %r20;
	@%p1 bra 	$L__BB1_15;
	cvta.to.global.u64 	%rd6, %rd3;
	mul.wide.s32 	%rd7, %r3, 12;
	add.s64 	%rd2, %rd6, %rd7;
	ld.global.f32 	%f39, [%rd2];
	mul.wide.s32 	%rd8, %r3, 16;
	add.s64 	%rd9, %rd1, %rd8;
	.pragma "used_bytes_mask 4095";
	ld.global.v4.f32 	{%f40, %f41, %f42, %f43}, [%rd9];
	fma.rn.f32 	%f1, %f37, %f39, %f40;
	st.global.f32 	[%rd9], %f1;
	ld.global.f32 	%f44, [%rd2+4];
	fma.rn.f32 	%f2, %f37, %f44, %f41;
	st.global.f32 	[%rd9+4], %f2;
	ld.global.f32 	%f45, [%rd2+8];
	fma.rn.f32 	%f3, %f37, %f45, %f42;
	st.global.f32 	[%rd9+8], %f3;
	setp.lt.s32 	%p2, %r20, 1;
	mov.f32 	%f196, 0f00000000;
	mov.f32 	%f195, %f196;
	mov.f32 	%f194, %f196;
	@%p2 bra 	$L__BB1_14;
	shl.b32 	%r23, %r2, 4;
	mov.u32 	%r24, sharedPosition;
	add.s32 	%r4, %r24, %r23;
	and.b32  	%r5, %r1, 2044;
	and.b32  	%r6, %r1, 1;
	and.b32  	%r25, %r1, -4;
	neg.s32 	%r7, %r25;
	mov.f32 	%f194, 0f00000000;
	mov.b32 	%r36, 0;
	mov.u32 	%r37, %r36;
	mov.f32 	%f195, %f194;
	mov.f32 	%f196, %f194;
$L__BB1_3:
	mad.lo.s32 	%r10, %r36, %r1, %r2;
	setp.ge.s32 	%p3, %r10, %r20;
	@%p3 bra 	$L__BB1_5;
	mul.wide.s32 	%rd10, %r10, 16;
	add.s64 	%rd11, %rd1, %rd10;
	ld.global.v4.f32 	{%f47, %f48, %f49, %f50}, [%rd11];
	st.shared.v4.f32 	[%r4], {%f47, %f48, %f49, %f50};
$L__BB1_5:
	setp.lt.u32 	%p4, %r1, 4;
	bar.sync 	0;
	mov.b32 	%r41, 0;
	@%p4 bra 	$L__BB1_8;
	mov.u32 	%r28, sharedPosition;
	add.s32 	%r38, %r28, 32;
	mov.u32 	%r39, %r7;
$L__BB1_7:
	.pragma "nounroll";
	ld.shared.v4.f32 	{%f52, %f53, %f54, %f55}, [%r38+-32];
	sub.f32 	%f56, %f52, %f1;
	sub.f32 	%f57, %f53, %f2;
	sub.f32 	%f58, %f54, %f3;
	mul.f32 	%f59, %f57, %f57;
	fma.rn.f32 	%f60, %f56, %f56, %f59;
	fma.rn.f32 	%f61, %f58, %f58, %f60;
	mul.f32 	%f62, %f61, %f61;
	mul.f32 	%f63, %f61, %f62;
	sqrt.rn.f32 	%f64, %f63;
	rcp.rn.f32 	%f65, %f64;
	mul.f32 	%f66, %f55, %f65;
	fma.rn.f32 	%f67, %f56, %f66, %f194;
	fma.rn.f32 	%f68, %f57, %f66, %f195;
	fma.rn.f32 	%f69, %f58, %f66, %f196;
	ld.shared.v4.f32 	{%f70, %f71, %f72, %f73}, [%r38+-16];
	sub.f32 	%f74, %f70, %f1;
	sub.f32 	%f75, %f71, %f2;
	sub.f32 	%f76, %f72, %f3;
	mul.f32 	%f77, %f75, %f75;
	fma.rn.f32 	%f78, %f74, %f74, %f77;
	fma.rn.f32 	%f79, %f76, %f76, %f78;
	mul.f32 	%f80, %f79, %f79;
	mul.f32 	%f81, %f79, %f80;
	sqrt.rn.f32 	%f82, %f81;
	rcp.rn.f32 	%f83, %f82;
	mul.f32 	%f84, %f73, %f83;
	fma.rn.f32 	%f85, %f74, %f84, %f67;
	fma.rn.f32 	%f86, %f75, %f84, %f68;
	fma.rn.f32 	%f87, %f76, %f84, %f69;
	ld.shared.v4.f32 	{%f88, %f89, %f90, %f91}, [%r38];
	sub.f32 	%f92, %f88, %f1;
	sub.f32 	%f93, %f89, %f2;
	sub.f32 	%f94, %f90, %f3;
	mul.f32 	%f95, %f93, %f93;
	fma.rn.f32 	%f96, %f92, %f92, %f95;
	fma.rn.f32 	%f97, %f94, %f94, %f96;
	mul.f32 	%f98, %f97, %f97;
	mul.f32 	%f99, %f97, %f98;
	sqrt.rn.f32 	%f100, %f99;
	rcp.rn.f32 	%f101, %f100;
	mul.f32 	%f102, %f91, %f101;
	fma.rn.f32 	%f103, %f92, %f102, %f85;
	fma.rn.f32 	%f104, %f93, %f102, %f86;
	fma.rn.f32 	%f105, %f94, %f102, %f87;
	ld.shared.v4.f32 	{%f106, %f107, %f108, %f109}, [%r38+16];
	sub.f32 	%f110, %f106, %f1;
	sub.f32 	%f111, %f107, %f2;
	sub.f32 	%f112, %f108, %f3;
	mul.f32 	%f113, %f111, %f111;
	fma.rn.f32 	%f114, %f110, %f110, %f113;
	fma.rn.f32 	%f115, %f112, %f112, %f114;
	mul.f32 	%f116, %f115, %f115;
	mul.f32 	%f117, %f115, %f116;
	sqrt.rn.f32 	%f118, %f117;
	rcp.rn.f32 	%f119, %f118;
	mul.f32 	%f120, %f109, %f119;
	fma.rn.f32 	%f194, %f110, %f120, %f103;
	fma.rn.f32 	%f195, %f111, %f120, %f104;
	fma.rn.f32 	%f196, %f112, %f120, %f105;
	add.s32 	%r39, %r39, 4;
	add.s32 	%r38, %r38, 64;
	setp.ne.s32 	%p5, %r39, 0;
	mov.u32 	%r41, %r5;
	@%p5 bra 	$L__BB1_7;
$L__BB1_8:
	and.b32  	%r29, %r1, 3;
	setp.eq.s32 	%p6, %r29, 0;
	@%p6 bra 	$L__BB1_13;
	setp.eq.s32 	%p7, %r29, 1;
	@%p7 bra 	$L__BB1_11;
	shl.b32 	%r30, %r41, 4;
	mov.u32 	%r31, sharedPosition;
	add.s32 	%r32, %r31, %r30;
	ld.shared.v4.f32 	{%f122, %f123, %f124, %f125}, [%r32];
	sub.f32 	%f126, %f122, %f1;
	sub.f32 	%f127, %f123, %f2;
	sub.f32 	%f128, %f124, %f3;
	mul.f32 	%f129, %f127, %f127;
	fma.rn.f32 	%f130, %f126, %f126, %f129;
	fma.rn.f32 	%f131, %f128, %f128, %f130;
	mul.f32 	%f132, %f131, %f131;
	mul.f32 	%f133, %f131, %f132;
	sqrt.rn.f32 	%f134, %f133;
	rcp.rn.f32 	%f135, %f134;
	mul.f32 	%f136, %f125, %f135;
	fma.rn.f32 	%f137, %f126, %f136, %f194;
	fma.rn.f32 	%f138, %f127, %f136, %f195;
	fma.rn.f32 	%f139, %f128, %f136, %f196;
	ld.shared.v4.f32 	{%f140, %f141, %f142, %f143}, [%r32+16];
	sub.f32 	%f144, %f140, %f1;
	sub.f32 	%f145, %f141, %f2;
	sub.f32 	%f146, %f142, %f3;
	mul.f32 	%f147, %f145, %f145;
	fma.rn.f32 	%f148, %f144, %f144, %f147;
	fma.rn.f32 	%f149, %f146, %f146, %f148;
	mul.f32 	%f150, %f149, %f149;
	mul.f32 	%f151, %f149, %f150;
	sqrt.rn.f32 	%f152, %f151;
	rcp.rn.f32 	%f153, %f152;
	mul.f32 	%f154, %f143, %f153;
	fma.rn.f32 	%f194, %f144, %f154, %f137;
	fma.rn.f32 	%f195, %f145, %f154, %f138;
	fma.rn.f32 	%f196, %f146, %f154, %f139;
	add.s32 	%r41, %r41, 2;
$L__BB1_11:
	setp.eq.s32 	%p8, %r6, 0;
	@%p8 bra 	$L__BB1_13;
	shl.b32 	%r33, %r41, 4;
	mov.u32 	%r34, sharedPosition;
	add.s32 	%r35, %r34, %r33;
	ld.shared.v4.f32 	{%f155, %f156, %f157, %f158}, [%r35];
	sub.f32 	%f159, %f155, %f1;
	sub.f32 	%f160, %f156, %f2;
	sub.f32 	%f161, %f157, %f3;
	mul.f32 	%f162, %f160, %f160;
	fma.rn.f32 	%f163, %f159, %f159, %f162;
	fma.rn.f32 	%f164, %f161, %f161, %f163;
	mul.f32 	%f165, %f164, %f164;
	mul.f32 	%f166, %f164, %f165;
	sqrt.rn.f32 	%f167, %f166;
	rcp.rn.f32 	%f168, %f167;
	mul.f32 	%f169, %f158, %f168;
	fma.rn.f32 	%f194, %f159, %f169, %f194;
	fma.rn.f32 	%f195, %f160, %f169, %f195;
	fma.rn.f32 	%f196, %f161, %f169, %f196;
$L__BB1_13:
	bar.sync 	0;
	add.s32 	%r37, %r37, %r1;
	add.s32 	%r36, %r36, 1;
	setp.lt.s32 	%p9, %r37, %r20;
	@%p9 bra 	$L__BB1_3;
$L__BB1_14:
	cvta.to.global.u64 	%rd12, %rd4;
	mul.wide.s32 	%rd13, %r3, 12;
	add.s64 	%rd14, %rd12, %rd13;
	st.global.f32 	[%rd14], %f194;
	st.global.f32 	[%rd14+4], %f195;
	st.global.f32 	[%rd14+8], %f196;
	ld.global.f32 	%f170, [%rd2];
	fma.rn.f32 	%f171, %f37, %f194, %f170;
	st.global.f32 	[%rd2], %f171;
	ld.global.f32 	%f172, [%rd2+4];
	fma.rn.f32 	%f173, %f37, %f195, %f172;
	st.global.f32 	[%rd2+4], %f173;
	ld.global.f32 	%f174, [%rd2+8];
	fma.rn.f32 	%f175, %f37, %f196, %f174;
	st.global.f32 	[%rd2+8], %f175;
$L__BB1_15:
	ret;

}


// ===== COMPILED SASS (sm_100) =====

	.target	sm_100

	.elftype	@"ET_EXEC"


//--------------------- .note.nv.tkinfo           --------------------------
	.section	.note.nv.tkinfo,"",@"SHT_NOTE"
	.sectionflags	@"SHF_NOTE_NV_TKINFO"
	.tkinfo
        /*0018*/ 	.word	0x00000002
        /*0030*/ 	.string	""
        /*0030*/ 	.string	"ptxas"
        /*0030*/ 	.string	"Cuda compilation tools, release 13.0, V13.0.88"
        /*0030*/ 	.string	"Build cuda_13.0.r13.0/compiler.36424714_0"
        /*0030*/ 	.string	"-arch sm_100 -m 64 "



//--------------------- .note.nv.cuinfo           --------------------------
	.section	.note.nv.cuinfo,"",@"SHT_NOTE"
	.sectionflags	@"SHF_NOTE_NV_CUINFO"
        /*0018*/ 	.short	0x0002
        /*001a*/ 	.short	0x0064
        /*001c*/ 	.short	0x0082
	.zero		2


//--------------------- .nv.info                  --------------------------
	.section	.nv.info,"",@"SHT_CUDA_INFO"
	.align	4


	//----- nvinfo : EIATTR_REGCOUNT
	.align		4
        /*0000*/ 	.byte	0x04, 0x2f
        /*0002*/ 	.short	(.L_1 - .L_0)
	.align		4
.L_0:
        /*0004*/ 	.word	index@(_Z12d_preprocessP6float4P6float3S2_fi)
        /*0008*/ 	.word	0x00000020


	//----- nvinfo : EIATTR_FRAME_SIZE
	.align		4
.L_1:
        /*000c*/ 	.byte	0x04, 0x11
        /*000e*/ 	.short	(.L_3 - .L_2)
	.align		4
.L_2:
        /*0010*/ 	.word	index@($__internal_3_$__cuda_sm20_sqrt_rn_f32_slowpath)
        /*0014*/ 	.word	0x00000000


	//----- nvinfo : EIATTR_FRAME_SIZE
	.align		4
.L_3:
        /*0018*/ 	.byte	0x04, 0x11
        /*001a*/ 	.short	(.L_5 - .L_4)
	.align		4
.L_4:
        /*001c*/ 	.word	index@($__internal_2_$__cuda_sm20_rcp_rn_f32_slowpath)
        /*0020*/ 	.word	0x00000000


	//----- nvinfo : EIATTR_FRAME_SIZE
	.align		4
.L_5:
        /*0024*/ 	.byte	0x04, 0x11
        /*0026*/ 	.short	(.L_7 - .L_6)
	.align		4
.L_6:
        /*0028*/ 	.word	index@(_Z12d_preprocessP6float4P6float3S2_fi)
        /*002c*/ 	.word	0x00000000


	//----- nvinfo : EIATTR_REGCOUNT
	.align		4
.L_7:
        /*0030*/ 	.byte	0x04, 0x2f
        /*0032*/ 	.short	(.L_9 - .L_8)
	.align		4
.L_8:
        /*0034*/ 	.word	index@(_Z6d_inteP6float4P6float3S2_fi)
        /*0038*/ 	.word	0x00000020


	//----- nvinfo : EIATTR_FRAME_SIZE
	.align		4
.L_9:
        /*003c*/ 	.byte	0x04, 0x11
        /*003e*/ 	.short	(.L_11 - .L_10)
	.align		4
.L_10:
        /*0040*/ 	.word	index@($__internal_1_$__cuda_sm20_sqrt_rn_f32_slowpath)
        /*0044*/ 	.word	0x00000000


	//----- nvinfo : EIATTR_FRAME_SIZE
	.align		4
.L_11:
        /*0048*/ 	.byte	0x04, 0x11
        /*004a*/ 	.short	(.L_13 - .L_12)
	.align		4
.L_12:
        /*004c*/ 	.word	index@($__internal_0_$__cuda_sm20_rcp_rn_f32_slowpath)
        /*0050*/ 	.word	0x00000000


	//----- nvinfo : EIATTR_FRAME_SIZE
	.align		4
.L_13:
        /*0054*/ 	.byte	0x04, 0x11
        /*0056*/ 	.short	(.L_15 - .L_14)
	.align		4
.L_14:
        /*0058*/ 	.word	index@(_Z6d_inteP6float4P6float3S2_fi)
        /*005c*/ 	.word	0x00000000


	//----- nvinfo : EIATTR_MIN_STACK_SIZE
	.align		4
.L_15:
        /*0060*/ 	.byte	0x04, 0x12
        /*0062*/ 	.short	(.L_17 - .L_16)
	.align		4
.L_16:
        /*0064*/ 	.word	index@(_Z6d_inteP6float4P6float3S2_fi)
        /*0068*/ 	.word	0x00000000


	//----- nvinfo : EIATTR_MIN_STACK_SIZE
	.align		4
.L_17:
        /*006c*/ 	.byte	0x04, 0x12
        /*006e*/ 	.short	(.L_19 - .L_18)
	.align		4
.L_18:
        /*0070*/ 	.word	index@(_Z12d_preprocessP6float4P6float3S2_fi)
        /*0074*/ 	.word	0x00000000
.L_19:


//--------------------- .nv.compat                --------------------------
	.section	.nv.compat,"",@"SHT_CUDA_COMPAT_INFO"
	.align	4
        /*0000*/ 	.byte	0x02, 0x09, 0x00, 0x00, 0x02, 0x02, 0x01, 0x00, 0x02, 0x05, 0x05, 0x00, 0x03, 0x07, 0x01, 0x01
        /*0010*/ 	.byte	0x02, 0x03, 0x00, 0x00, 0x02, 0x06, 0x01, 0x00, 0x04, 0x0b, 0x08, 0x00, 0x01, 0x00, 0x00, 0x00
        /*0020*/ 	.byte	0x00, 0x00, 0x00, 0x00


//--------------------- .nv.info._Z6d_inteP6float4P6float3S2_fi --------------------------
	.section	.nv.info._Z6d_inteP6float4P6float3S2_fi,"",@"SHT_CUDA_INFO"
	.sectionflags	@""
	.align	4


	//----- nvinfo : EIATTR_CUDA_API_VERSION
	.align		4
        /*0000*/ 	.byte	0x04, 0x37
        /*0002*/ 	.short	(.L_21 - .L_20)
.L_20:
        /*0004*/ 	.word	0x00000082


	//----- nvinfo : EIATTR_KPARAM_INFO
	.align		4
.L_21:
        /*0008*/ 	.byte	0x04, 0x17
        /*000a*/ 	.short	(.L_23 - .L_22)
.L_22:
        /*000c*/ 	.word	0x00000000
        /*0010*/ 	.short	0x0004
        /*0012*/ 	.short	0x001c
        /*0014*/ 	.byte	0x00, 0xf0, 0x11, 0x00


	//----- nvinfo : EIATTR_KPARAM_INFO
	.align		4
.L_23:
        /*0018*/ 	.byte	0x04, 0x17
        /*001a*/ 	.short	(.L_25 - .L_24)
.L_24:
        /*001c*/ 	.word	0x00000000
        /*0020*/ 	.short	0x0003
        /*0022*/ 	.short	0x0018
        /*0024*/ 	.byte	0x00, 0xf0, 0x11, 0x00


	//----- nvinfo : EIATTR_KPARAM_INFO
	.align		4
.L_25:
        /*0028*/ 	.byte	0x04, 0x17
        /*002a*/ 	.short	(.L_27 - .L_26)
.L_26:
        /*002c*/ 	.word	0x00000000
        /*0030*/ 	.short	0x0002
        /*0032*/ 	.short	0x0010
        /*0034*/ 	.byte	0x00, 0xf5, 0x21, 0x00


	//----- nvinfo : EIATTR_KPARAM_INFO
	.align		4
.L_27:
        /*0038*/ 	.byte	0x04, 0x17
        /*003a*/ 	.short	(.L_29 - .L_28)
.L_28:
        /*003c*/ 	.word	0x00000000
        /*0040*/ 	.short	0x0001
        /*0042*/ 	.short	0x0008
        /*0044*/ 	.byte	0x00, 0xf5, 0x21, 0x00


	//----- nvinfo : EIATTR_KPARAM_INFO
	.align		4
.L_29:
        /*0048*/ 	.byte	0x04, 0x17
        /*004a*/ 	.short	(.L_31 - .L_30)
.L_30:
        /*004c*/ 	.word	0x00000000
        /*0050*/ 	.short	0x0000
        /*0052*/ 	.short	0x0000
        /*0054*/ 	.byte	0x00, 0xf5, 0x21, 0x00


	//----- nvinfo : EIATTR_SPARSE_MMA_MASK
	.align		4
.L_31:
        /*0058*/ 	.byte	0x03, 0x50
        /*005a*/ 	.short	0x0000


	//----- nvinfo : EIATTR_MAXREG_COUNT
	.align		4
        /*005c*/ 	.byte	0x03, 0x1b
        /*005e*/ 	.short	0x00ff


	//----- nvinfo : EIATTR_NUM_BARRIERS
	.align		4
        /*0060*/ 	.byte	0x02, 0x4c
        /*0062*/ 	.byte	0x01
	.zero		1


	//----- nvinfo : EIATTR_MERCURY_ISA_VERSION
	.align		4
        /*0064*/ 	.byte	0x03, 0x5f
        /*0066*/ 	.short	0x0101


	//----- nvinfo : EIATTR_UNUSED_LOAD_BYTE_OFFSET
	.align		4
        /*0068*/ 	.byte	0x04, 0x44
        /*006a*/ 	.short	(.L_33 - .L_32)


	//   ....[0]....
.L_32:
        /*006c*/ 	.word	0x000000d0
        /*0070*/ 	.word	0x00000fff


	//----- nvinfo : EIATTR_VRC_CTA_INIT_COUNT
	.align		4
.L_33:
        /*0074*/ 	.byte	0x02, 0x4a
	.zero		1
	.zero		1


	//----- nvinfo : EIATTR_EXIT_INSTR_OFFSETS
	.align		4
        /*0078*/ 	.byte	0x04, 0x1c
        /*007a*/ 	.short	(.L_35 - .L_34)


	//   ....[0]....
.L_34:
        /*007c*/ 	.word	0x00000070


	//   ....[1]....
        /*0080*/ 	.word	0x000017f0


	//----- nvinfo : EIATTR_CRS_STACK_SIZE
	.align		4
.L_35:
        /*0084*/ 	.byte	0x04, 0x1e
        /*0086*/ 	.short	(.L_37 - .L_36)
.L_36:
        /*0088*/ 	.word	0x00000000


	//----- nvinfo : EIATTR_CBANK_PARAM_SIZE
	.align		4
.L_37:
        /*008c*/ 	.byte	0x03, 0x19
        /*008e*/ 	.short	0x0020


	//----- nvinfo : EIATTR_PARAM_CBANK
	.align		4
        /*0090*/ 	.byte	0x04, 0x0a
        /*0092*/ 	.short	(.L_39 - .L_38)
	.align		4
.L_38:
        /*0094*/ 	.word	index@(.nv.constant0._Z6d_inteP6float4P6float3S2_fi)
        /*0098*/ 	.short	0x0380
        /*009a*/ 	.short	0x0020


	//----- nvinfo : EIATTR_SW_WAR
	.align		4
.L_39:
        /*009c*/ 	.byte	0x04, 0x36
        /*009e*/ 	.short	(.L_41 - .L_40)
.L_40:
        /*00a0*/ 	.word	0x00000008
.L_41:


//--------------------- .nv.info._Z12d_preprocessP6float4P6float3S2_fi --------------------------
	.section	.nv.info._Z12d_preprocessP6float4P6float3S2_fi,"",@"SHT_CUDA_INFO"
	.sectionflags	@""
	.align	4


	//----- nvinfo : EIATTR_CUDA_API_VERSION
	.align		4
        /*0000*/ 	.byte	0x04, 0x37
        /*0002*/ 	.short	(.L_43 - .L_42)
.L_42:
        /*0004*/ 	.word	0x00000082


	//----- nvinfo : EIATTR_KPARAM_INFO
	.align		4
.L_43:
        /*0008*/ 	.byte	0x04, 0x17
        /*000a*/ 	.short	(.L_45 - .L_44)
.L_44:
        /*000c*/ 	.word	0x00000000
        /*0010*/ 	.short	0x0004
        /*0012*/ 	.short	0x001c
        /*0014*/ 	.byte	0x00, 0xf0, 0x11, 0x00


	//----- nvinfo : EIATTR_KPARAM_INFO
	.align		4
.L_45:
        /*0018*/ 	.byte	0x04, 0x17
        /*001a*/ 	.short	(.L_47 - .L_46)
.L_46:
        /*001c*/ 	.word	0x00000000
        /*0020*/ 	.short	0x0003
        /*0022*/ 	.short	0x0018
        /*0024*/ 	.byte	0x00, 0xf0, 0x11, 0x00


	//----- nvinfo : EIATTR_KPARAM_INFO
	.align		4
.L_47:
        /*0028*/ 	.byte	0x04, 0x17
        /*002a*/ 	.short	(.L_49 - .L_48)
.L_48:
        /*002c*/ 	.word	0x00000000
        /*0030*/ 	.short	0x0002
        /*0032*/ 	.short	0x0010
        /*0034*/ 	.byte	0x00, 0xf5, 0x21, 0x00


	//----- nvinfo : EIATTR_KPARAM_INFO
	.align		4
.L_49:
        /*0038*/ 	.byte	0x04, 0x17
        /*003a*/ 	.short	(.L_51 - .L_50)
.L_50:
        /*003c*/ 	.word	0x00000000
        /*0040*/ 	.short	0x0001
        /*0042*/ 	.short	0x0008
        /*0044*/ 	.byte	0x00, 0xf5, 0x21, 0x00


	//----- nvinfo : EIATTR_KPARAM_INFO
	.align		4
.L_51:
        /*0048*/ 	.byte	0x04, 0x17
        /*004a*/ 	.short	(.L_53 - .L_52)
.L_52:
        /*004c*/ 	.word	0x00000000
        /*0050*/ 	.short	0x0000
        /*0052*/ 	.short	0x0000
        /*0054*/ 	.byte	0x00, 0xf5, 0x21, 0x00


	//----- nvinfo : EIATTR_SPARSE_MMA_MASK
	.align		4
.L_53:
        /*0058*/ 	.byte	0x03, 0x50
        /*005a*/ 	.short	0x0000


	//----- nvinfo : EIATTR_MAXREG_COUNT
	.align		4
        /*005c*/ 	.byte	0x03, 0x1b
        /*005e*/ 	.short	0x00ff


	//----- nvinfo : EIATTR_NUM_BARRIERS
	.align		4
        /*0060*/ 	.byte	0x02, 0x4c
        /*0062*/ 	.byte	0x01
	.zero		1


	//----- nvinfo : EIATTR_MERCURY_ISA_VERSION
	.align		4
        /*0064*/ 	.byte	0x03, 0x5f
        /*0066*/ 	.short	0x0101


	//----- nvinfo : EIATTR_UNUSED_LOAD_BYTE_OFFSET
	.align		4
        /*0068*/ 	.byte	0x04, 0x44
        /*006a*/ 	.short	(.L_55 - .L_54)


	//   ....[0]....
.L_54:
        /*006c*/ 	.word	0x000000d0
        /*0070*/ 	.word	0x00000fff


	//----- nvinfo : EIATTR_VRC_CTA_INIT_COUNT
	.align		4
.L_55:
        /*0074*/ 	.byte	0x02, 0x4a
	.zero		1
	.zero		1


	//----- nvinfo : EIATTR_EXIT_INSTR_OFFSETS
	.align		4
        /*0078*/ 	.byte	0x04, 0x1c
        /*007a*/ 	.short	(.L_57 - .L_56)


	//   ....[0]....
.L_56:
        /*007c*/ 	.word	0x00001650


	//   ....[1]....
        /*0080*/ 	.word	0x000017f0


	//----- nvinfo : EIATTR_CRS_STACK_SIZE
	.align		4
.L_57:
        /*0084*/ 	.byte	0x04, 0x1e
        /*0086*/ 	.short	(.L_59 - .L_58)
.L_58:
        /*0088*/ 	.word	0x00000000


	//----- nvinfo : EIATTR_CBANK_PARAM_SIZE
	.align		4
.L_59:
        /*008c*/ 	.byte	0x03, 0x19
        /*008e*/ 	.short	0x0020


	//----- nvinfo : EIATTR_PARAM_CBANK
	.align		4
        /*0090*/ 	.byte	0x04, 0x0a
        /*0092*/ 	.short	(.L_61 - .L_60)
	.align		4
.L_60:
        /*0094*/ 	.word	index@(.nv.constant0._Z12d_preprocessP6float4P6float3S2_fi)
        /*0098*/ 	.short	0x0380
        /*009a*/ 	.short	0x0020


	//----- nvinfo : EIATTR_SW_WAR
	.align		4
.L_61:
        /*009c*/ 	.byte	0x04, 0x36
        /*009e*/ 	.short	(.L_63 - .L_62)
.L_62:
        /*00a0*/ 	.word	0x00000008
.L_63:


//--------------------- .nv.callgraph             --------------------------
	.section	.nv.callgraph,"",@"SHT_CUDA_CALLGRAPH"
	.align	4
	.sectionentsize	8
	.align		4
        /*0000*/ 	.word	0x00000000
	.align		4
        /*0004*/ 	.word	0xffffffff
	.align		4
        /*0008*/ 	.word	0x00000000
	.align		4
        /*000c*/ 	.word	0xfffffffe
	.align		4
        /*0010*/ 	.word	0x00000000
	.align		4
        /*0014*/ 	.word	0xfffffffd
	.align		4
        /*0018*/ 	.word	0x00000000
	.align		4
        /*001c*/ 	.word	0xfffffffc


//--------------------- .text._Z6d_inteP6float4P6float3S2_fi --------------------------
	.section	.text._Z6d_inteP6float4P6float3S2_fi,"ax",@progbits
	.align	128
        .global         _Z6d_inteP6float4P6float3S2_fi
        .type           _Z6d_inteP6float4P6float3S2_fi,@function
        .size           _Z6d_inteP6float4P6float3S2_fi,(.L_x_109 - _Z6d_inteP6float4P6float3S2_fi)
        .other          _Z6d_inteP6float4P6float3S2_fi,@"STO_CUDA_ENTRY STV_DEFAULT"
_Z6d_inteP6float4P6float3S2_fi:
.text._Z6d_inteP6float4P6float3S2_fi:
[----:B------:R-:W-:Y:S01]  /*0000*/  LDC R1, c[0x0][0x37c] ;  /* 0x0000df00ff017b82 */ /* 0x000fe20000000800 */
[----:B------:R-:W0:Y:S01]  /*0010*/  S2R R0, SR_TID.X ;  /* 0x0000000000007919 */ /* 0x000e220000002100 */
[----:B------:R-:W0:Y:S01]  /*0020*/  LDCU UR11, c[0x0][0x360] ;  /* 0x00006c00ff0b77ac */ /* 0x000e220008000800 */
[----:B------:R-:W0:Y:S01]  /*0030*/  S2R R3, SR_CTAID.X ;  /* 0x0000000000037919 */ /* 0x000e220000002500 */
[----:B------:R-:W1:Y:S01]  /*0040*/  LDCU UR4, c[0x0][0x39c] ;  /* 0x00007380ff0477ac */ /* 0x000e620008000800 */
[----:B0-----:R-:W-:-:S05]  /*0050*/  IMAD R6, R3, UR11, R0 ;  /* 0x0000000b03067c24 */ /* 0x001fca000f8e0200 */
[----:B-1----:R-:W-:-:S13]  /*0060*/  ISETP.GE.AND P0, PT, R6, UR4, PT ;  /* 0x0000000406007c0c */ /* 0x002fda000bf06270 */
[----:B------:R-:W-:Y:S05]  /*0070*/  @P0 EXIT ;  /* 0x000000000000094d */ /* 0x000fea0003800000 */
[----:B------:R-:W0:Y:S01]  /*0080*/  LDC.64 R12, c[0x0][0x380] ;  /* 0x0000e000ff0c7b82 */ /* 0x000e220000000a00 */
[----:B------:R-:W1:Y:S01]  /*0090*/  LDCU.64 UR12, c[0x0][0x358] ;  /* 0x00006b00ff0c77ac */ /* 0x000e620008000a00 */
[----:B------:R-:W2:Y:S06]  /*00a0*/  LDCU UR5, c[0x0][0x398] ;  /* 0x00007300ff0577ac */ /* 0x000eac0008000800 */
[----:B------:R-:W3:Y:S01]  /*00b0*/  LDC.64 R18, c[0x0][0x388] ;  /* 0x0000e200ff127b82 */ /* 0x000ee20000000a00 */
[----:B0-----:R-:W-:-:S05]  /*00c0*/  IMAD.WIDE R12, R6, 0x10, R12 ;  /* 0x00000010060c7825 */ /* 0x001fca00078e020c */
[----:B-1----:R-:W2:Y:S01]  /*00d0*/  LDG.E.128 R8, desc[UR12][R12.64] ;  /* 0x0000000c0c087981 */ /* 0x002ea2000c1e1d00 */
[----:B---3--:R-:W-:-:S05]  /*00e0*/  IMAD.WIDE R18, R6, 0xc, R18 ;  /* 0x0000000c06127825 */ /* 0x008fca00078e0212 */
[----:B------:R-:W2:Y:S02]  /*00f0*/  LDG.E R3, desc[UR12][R18.64] ;  /* 0x0000000c12037981 */ /* 0x000ea4000c1e1900 */
[----:B--2---:R-:W-:-:S05]  /*0100*/  FFMA R2, R3, UR5, R8 ;  /* 0x0000000503027c23 */ /* 0x004fca0008000008 */
[----:B------:R0:W-:Y:S04]  /*0110*/  STG.E desc[UR12][R12.64], R2 ;  /* 0x000000020c007986 */ /* 0x0001e8000c10190c */
[----:B------:R-:W2:Y:S02]  /*0120*/  LDG.E R4, desc[UR12][R18.64+0x4] ;  /* 0x0000040c12047981 */ /* 0x000ea4000c1e1900 */
[----:B--2---:R-:W-:-:S05]  /*0130*/  FFMA R3, R4, UR5, R9 ;  /* 0x0000000504037c23 */ /* 0x004fca0008000009 */
[----:B------:R0:W-:Y:S04]  /*0140*/  STG.E desc[UR12][R12.64+0x4], R3 ;  /* 0x000004030c007986 */ /* 0x0001e8000c10190c */
[----:B------:R-:W2:Y:S01]  /*0150*/  LDG.E R5, desc[UR12][R18.64+0x8] ;  /* 0x0000080c12057981 */ /* 0x000ea2000c1e1900 */
[----:B------:R-:W-:Y:S01]  /*0160*/  UISETP.GE.AND UP0, UPT, UR4, 0x1, UPT ;  /* 0x000000010400788c */ /* 0x000fe2000bf06270 */
[----:B------:R-:W-:Y:S01]  /*0170*/  HFMA2 R7, -RZ, RZ, 0, 0 ;  /* 0x00000000ff077431 */ /* 0x000fe200000001ff */
[----:B------:R-:W-:Y:S01]  /*0180*/  CS2R R16, SRZ ;  /* 0x0000000000107805 */ /* 0x000fe2000001ff00 */
[----:B--2---:R-:W-:-:S05]  /*0190*/  FFMA R4, R5, UR5, R10 ;  /* 0x0000000505047c23 */ /* 0x004fca000800000a */
[----:B------:R0:W-:Y:S01]  /*01a0*/  STG.E desc[UR12][R12.64+0x8], R4 ;  /* 0x000008040c007986 */ /* 0x0001e2000c10190c */
[----:B------:R-:W-:Y:S05]  /*01b0*/  BRA.U !UP0, `(.L_x_0) ;  /* 0x0000001508507547 */ /* 0x000fea000b800000 */
[----:B------:R-:W1:Y:S01]  /*01c0*/  S2UR UR6, SR_CgaCtaId ;  /* 0x00000000000679c3 */ /* 0x000e620000008800 */
[----:B------:R-:W-:Y:S01]  /*01d0*/  UMOV UR4, 0x400 ;  /* 0x0000040000047882 */ /* 0x000fe20000000000 */
[----:B------:R-:W-:Y:S01]  /*01e0*/  ULOP3.LUT UR5, UR11, 0xfffffffc, URZ, 0xc0, !UPT ;  /* 0xfffffffc0b057892 */ /* 0x000fe2000f8ec0ff */
[----:B------:R-:W-:Y:S02]  /*01f0*/  MOV R7, RZ ;  /* 0x000000ff00077202 */ /* 0x000fe40000000f00 */
[----:B------:R-:W-:Y:S01]  /*0200*/  CS2R R16, SRZ ;  /* 0x0000000000107805 */ /* 0x000fe2000001ff00 */
[----:B------:R-:W-:Y:S02]  /*0210*/  ULOP3.LUT UR7, UR11, 0x7fc, URZ, 0xc0, !UPT ;  /* 0x000007fc0b077892 */ /* 0x000fe4000f8ec0ff */
[----:B------:R-:W-:-:S03]  /*0220*/  UIADD3 UR9, UPT, UPT, -UR5, URZ, URZ ;  /* 0x000000ff05097290 */ /* 0x000fc6000fffe1ff */
[----:B------:R-:W-:Y:S01]  /*0230*/  UMOV UR5, URZ ;  /* 0x000000ff00057c82 */ /* 0x000fe20008000000 */
[----:B-1----:R-:W-:-:S06]  /*0240*/  ULEA UR4, UR6, UR4, 0x18 ;  /* 0x0000000406047291 */ /* 0x002fcc000f8ec0ff */
[----:B------:R-:W-:Y:S01]  /*0250*/  LEA R5, R0, UR4, 0x4 ;  /* 0x0000000400057c11 */ /* 0x000fe2000f8e20ff */
[----:B------:R-:W-:-:S06]  /*0260*/  UMOV UR4, URZ ;  /* 0x000000ff00047c82 */ /* 0x000fcc0008000000 */
.L_x_47:
[----:B-1----:R-:W1:Y:S01]  /*0270*/  LDCU UR6, c[0x0][0x39c] ;  /* 0x00007380ff0677ac */ /* 0x002e620008000800 */
[----:B------:R-:W-:-:S05]  /*0280*/  MOV R11, UR4 ;  /* 0x00000004000b7c02 */ /* 0x000fca0008000f00 */
[----:B------:R-:W-:-:S05]  /*0290*/  IMAD R11, R11, UR11, R0 ;  /* 0x0000000b0b0b7c24 */ /* 0x000fca000f8e0200 */
[----:B-1----:R-:W-:-:S13]  /*02a0*/  ISETP.GE.AND P0, PT, R11, UR6, PT ;  /* 0x000000060b007c0c */ /* 0x002fda000bf06270 */
[----:B------:R-:W1:Y:S02]  /*02b0*/  @!P0 LDC.64 R8, c[0x0][0x380] ;  /* 0x0000e000ff088b82 */ /* 0x000e640000000a00 */
[----:B-1----:R-:W-:-:S06]  /*02c0*/  @!P0 IMAD.WIDE R8, R11, 0x10, R8 ;  /* 0x000000100b088825 */ /* 0x002fcc00078e0208 */
[----:B------:R-:W2:Y:S01]  /*02d0*/  @!P0 LDG.E.128 R8, desc[UR12][R8.64] ;  /* 0x0000000c08088981 */ /* 0x000ea2000c1e1d00 */
[----:B------:R-:W-:Y:S02]  /*02e0*/  UISETP.GE.U32.AND UP1, UPT, UR11, 0x4, UPT ;  /* 0x000000040b00788c */ /* 0x000fe4000bf26070 */
[----:B------:R-:W-:-:S04]  /*02f0*/  UIADD3 UR5, UPT, UPT, UR11, UR5, URZ ;  /* 0x000000050b057290 */ /* 0x000fc8000fffe0ff */
[----:B------:R-:W-:-:S03]  /*0300*/  UISETP.GE.AND UP0, UPT, UR5, UR6, UPT ;  /* 0x000000060500728c */ /* 0x000fc6000bf06270 */
[----:B------:R-:W-:Y:S01]  /*0310*/  UMOV UR6, URZ ;  /* 0x000000ff00067c82 */ /* 0x000fe20008000000 */
[----:B--2---:R1:W-:Y:S01]  /*0320*/  @!P0 STS.128 [R5], R8 ;  /* 0x0000000805008388 */ /* 0x0043e20000000c00 */
[----:B------:R-:W-:Y:S06]  /*0330*/  BAR.SYNC.DEFER_BLOCKING 0x0 ;  /* 0x0000000000007b1d */ /* 0x000fec0000010000 */
[----:B------:R-:W-:Y:S05]  /*0340*/  BRA.U !UP1, `(.L_x_1) ;  /* 0x0000000909bc7547 */ /* 0x000fea000b800000 */
[----:B------:R-:W2:Y:S01]  /*0350*/  S2UR UR8, SR_CgaCtaId ;  /* 0x00000000000879c3 */ /* 0x000ea20000008800 */
[----:B------:R-:W-:Y:S02]  /*0360*/  UMOV UR6, 0x400 ;  /* 0x0000040000067882 */ /* 0x000fe40000000000 */
[----:B--2---:R-:W-:-:S03]  /*0370*/  ULEA UR6, UR8, UR6, 0x18 ;  /* 0x0000000608067291 */ /* 0x004fc6000f8ec0ff */
[----:B------:R-:W-:Y:S01]  /*0380*/  UMOV UR8, UR9 ;  /* 0x0000000900087c82 */ /* 0x000fe20008000000 */
[----:B------:R-:W-:-:S12]  /*0390*/  UIADD3 UR6, UPT, UPT, UR6, 0x20, URZ ;  /* 0x0000002006067890 */ /* 0x000fd8000fffe0ff */
.L_x_26:
[----:B0-----:R-:W0:Y:S01]  /*03a0*/  LDS.128 R12, [UR6+-0x20] ;  /* 0xffffe006ff0c7984 */ /* 0x001e220008000c00 */
[----:B------:R-:W-:Y:S01]  /*03b0*/  BSSY.RECONVERGENT B0, `(.L_x_2) ;  /* 0x0000016000007945 */ /* 0x000fe20003800200 */
[----:B0-----:R-:W-:Y:S01]  /*03c0*/  FADD R13, -R3, R13 ;  /* 0x0000000d030d7221 */ /* 0x001fe20000000100 */
[----:B------:R-:W-:Y:S01]  /*03d0*/  FADD R26, -R2, R12 ;  /* 0x0000000c021a7221 */ /* 0x000fe20000000100 */
[----:B------:R-:W-:Y:S02]  /*03e0*/  FADD R27, -R4, R14 ;  /* 0x0000000e041b7221 */ /* 0x000fe40000000100 */
[----:B-1----:R-:W-:-:S04]  /*03f0*/  FMUL R9, R13, R13 ;  /* 0x0000000d0d097220 */ /* 0x002fc80000400000 */
[----:B------:R-:W-:-:S04]  /*0400*/  FFMA R8, R26, R26, R9 ;  /* 0x0000001a1a087223 */ /* 0x000fc80000000009 */
[----:B------:R-:W-:-:S04]  /*0410*/  FFMA R8, R27, R27, R8 ;  /* 0x0000001b1b087223 */ /* 0x000fc80000000008 */
[----:B------:R-:W-:-:S04]  /*0420*/  FMUL R9, R8, R8 ;  /* 0x0000000808097220 */ /* 0x000fc80000400000 */
[----:B------:R-:W-:-:S04]  /*0430*/  FMUL R9, R8, R9 ;  /* 0x0000000908097220 */ /* 0x000fc80000400000 */
[----:B------:R0:W1:Y:S01]  /*0440*/  MUFU.RSQ R10, R9 ;  /* 0x00000009000a7308 */ /* 0x0000620000001400 */
[----:B------:R-:W-:-:S04]  /*0450*/  IADD3 R8, PT, PT, R9, -0xd000000, RZ ;  /* 0xf300000009087810 */ /* 0x000fc80007ffe0ff */
[----:B------:R-:W-:-:S13]  /*0460*/  ISETP.GT.U32.AND P0, PT, R8, 0x727fffff, PT ;  /* 0x727fffff0800780c */ /* 0x000fda0003f04070 */
[----:B01----:R-:W-:Y:S05]  /*0470*/  @!P0 BRA `(.L_x_3) ;  /* 0x0000000000148947 */ /* 0x003fea0003800000 */
[----:B------:R-:W-:Y:S02]  /*0480*/  MOV R10, R9 ;  /* 0x00000009000a7202 */ /* 0x000fe40000000f00 */
[----:B------:R-:W-:-:S07]  /*0490*/  MOV R8, 0x4b0 ;  /* 0x000004b000087802 */ /* 0x000fce0000000f00 */
[----:B------:R-:W-:Y:S05]  /*04a0*/  CALL.REL.NOINC `($__internal_1_$__cuda_sm20_sqrt_rn_f32_slowpath) ;  /* 0x0000001400a87944 */ /* 0x000fea0003c00000 */
[----:B------:R-:W-:Y:S01]  /*04b0*/  MOV R8, R22 ;  /* 0x0000001600087202 */ /* 0x000fe20000000f00 */
[----:B------:R-:W-:Y:S06]  /*04c0*/  BRA `(.L_x_4) ;  /* 0x0000000000107947 */ /* 0x000fec0003800000 */
.L_x_3:
[----:B------:R-:W-:Y:S01]  /*04d0*/  FMUL.FTZ R8, R9, R10 ;  /* 0x0000000a09087220 */ /* 0x000fe20000410000 */
[----:B------:R-:W-:-:S03]  /*04e0*/  FMUL.FTZ R10, R10, 0.5 ;  /* 0x3f0000000a0a7820 */ /* 0x000fc60000410000 */
[----:B------:R-:W-:-:S04]  /*04f0*/  FFMA R9, -R8, R8, R9 ;  /* 0x0000000808097223 */ /* 0x000fc80000000109 */
[----:B------:R-:W-:-:S07]  /*0500*/  FFMA R8, R9, R10, R8 ;  /* 0x0000000a09087223 */ /* 0x000fce0000000008 */
.L_x_4:
[----:B------:R-:W-:Y:S05]  /*0510*/  BSYNC.RECONVERGENT B0 ;  /* 0x0000000000007941 */ /* 0x000fea0003800200 */
.L_x_2:
[----:B------:R-:W-:Y:S01]  /*0520*/  IADD3 R9, PT, PT, R8, 0x1800000, RZ ;  /* 0x0180000008097810 */ /* 0x000fe20007ffe0ff */
[----:B------:R-:W-:Y:S03]  /*0530*/  BSSY.RECONVERGENT B0, `(.L_x_5) ;  /* 0x000000c000007945 */ /* 0x000fe60003800200 */
[----:B------:R-:W-:-:S04]  /*0540*/  LOP3.LUT R9, R9, 0x7f800000, RZ, 0xc0, !PT ;  /* 0x7f80000009097812 */ /* 0x000fc800078ec0ff */
[----:B------:R-:W-:-:S13]  /*0550*/  ISETP.GT.U32.AND P0, PT, R9, 0x1ffffff, PT ;  /* 0x01ffffff0900780c */ /* 0x000fda0003f04070 */
[----:B------:R-:W-:Y:S05]  /*0560*/  @P0 BRA `(.L_x_6) ;  /* 0x0000000000100947 */ /* 0x000fea0003800000 */
[----:B------:R-:W-:-:S07]  /*0570*/  MOV R10, 0x590 ;  /* 0x00000590000a7802 */ /* 0x000fce0000000f00 */
[----:B------:R-:W-:Y:S05]  /*0580*/  CALL.REL.NOINC `($__internal_0_$__cuda_sm20_rcp_rn_f32_slowpath) ;  /* 0x00000010009c7944 */ /* 0x000fea0003c00000 */
[----:B------:R-:W-:Y:S01]  /*0590*/  MOV R12, R8 ;  /* 0x00000008000c7202 */ /* 0x000fe20000000f00 */
[----:B------:R-:W-:Y:S06]  /*05a0*/  BRA `(.L_x_7) ;  /* 0x0000000000107947 */ /* 0x000fec0003800000 */
.L_x_6:
[----:B------:R-:W0:Y:S02]  /*05b0*/  MUFU.RCP R9, R8 ;  /* 0x0000000800097308 */ /* 0x000e240000001000 */
[----:B0-----:R-:W-:-:S04]  /*05c0*/  FFMA R10, R9, R8, -1 ;  /* 0xbf800000090a7423 */ /* 0x001fc80000000008 */
[----:B------:R-:W-:-:S04]  /*05d0*/  FADD.FTZ R10, -R10, -RZ ;  /* 0x800000ff0a0a7221 */ /* 0x000fc80000010100 */
[----:B------:R-:W-:-:S07]  /*05e0*/  FFMA R12, R9, R10, R9 ;  /* 0x0000000a090c7223 */ /* 0x000fce0000000009 */
.L_x_7:
[----:B------:R-:W-:Y:S05]  /*05f0*/  BSYNC.RECONVERGENT B0 ;  /* 0x0000000000007941 */ /* 0x000fea0003800200 */
.L_x_5:
[----:B------:R-:W0:Y:S01]  /*0600*/  LDS.128 R8, [UR6+-0x10] ;  /* 0xfffff006ff087984 */ /* 0x000e220008000c00 */
[----:B------:R-:W-:Y:S01]  /*0610*/  FMUL R12, R15, R12 ;  /* 0x0000000c0f0c7220 */ /* 0x000fe20000400000 */
[----:B------:R-:W-:Y:S03]  /*0620*/  BSSY.RECONVERGENT B0, `(.L_x_8) ;  /* 0x0000017000007945 */ /* 0x000fe60003800200 */
[-C--:B------:R-:W-:Y:S01]  /*0630*/  FFMA R7, R26, R12.reuse, R7 ;  /* 0x0000000c1a077223 */ /* 0x080fe20000000007 */
[-C--:B------:R-:W-:Y:S01]  /*0640*/  FFMA R26, R13, R12.reuse, R16 ;  /* 0x0000000c0d1a7223 */ /* 0x080fe20000000010 */
[----:B------:R-:W-:Y:S01]  /*0650*/  FFMA R27, R27, R12, R17 ;  /* 0x0000000c1b1b7223 */ /* 0x000fe20000000011 */
[----:B0-----:R-:W-:Y:S01]  /*0660*/  FADD R9, -R3, R9 ;  /* 0x0000000903097221 */ /* 0x001fe20000000100 */
[----:B------:R-:W-:Y:S01]  /*0670*/  FADD R20, -R2, R8 ;  /* 0x0000000802147221 */ /* 0x000fe20000000100 */
[----:B------:R-:W-:-:S02]  /*0680*/  FADD R25, -R4, R10 ;  /* 0x0000000a04197221 */ /* 0x000fc40000000100 */
[----:B------:R-:W-:-:S04]  /*0690*/  FMUL R21, R9, R9 ;  /* 0x0000000909157220 */ /* 0x000fc80000400000 */
        /* <DEDUP_REMOVED lines=8> */
[----:B------:R-:W-:-:S07]  /*0720*/  MOV R8, 0x740 ;  /* 0x0000074000087802 */ /* 0x000fce0000000f00 */
[----:B------:R-:W-:Y:S05]  /*0730*/  CALL.REL.NOINC `($__internal_1_$__cuda_sm20_sqrt_rn_f32_slowpath) ;  /* 0x0000001400047944 */ /* 0x000fea0003c00000 */
[----:B------:R-:W-:Y:S05]  /*0740*/  BRA `(.L_x_10) ;  /* 0x0000000000107947 */ /* 0x000fea0003800000 */
.L_x_9:
[----:B------:R-:W-:Y:S01]  /*0750*/  FMUL.FTZ R22, R10, R21 ;  /* 0x000000150a167220 */ /* 0x000fe20000410000 */
[----:B------:R-:W-:-:S03]  /*0760*/  FMUL.FTZ R8, R21, 0.5 ;  /* 0x3f00000015087820 */ /* 0x000fc60000410000 */
[----:B------:R-:W-:-:S04]  /*0770*/  FFMA R13, -R22, R22, R10 ;  /* 0x00000016160d7223 */ /* 0x000fc8000000010a */
[----:B------:R-:W-:-:S07]  /*0780*/  FFMA R22, R13, R8, R22 ;  /* 0x000000080d167223 */ /* 0x000fce0000000016 */
.L_x_10:
[----:B------:R-:W-:Y:S05]  /*0790*/  BSYNC.RECONVERGENT B0 ;  /* 0x0000000000007941 */ /* 0x000fea0003800200 */
.L_x_8:
[----:B------:R-:W-:Y:S01]  /*07a0*/  IADD3 R8, PT, PT, R22, 0x1800000, RZ ;  /* 0x0180000016087810 */ /* 0x000fe20007ffe0ff */
[----:B------:R-:W-:Y:S03]  /*07b0*/  BSSY.RECONVERGENT B0, `(.L_x_11) ;  /* 0x000000c000007945 */ /* 0x000fe60003800200 */
[----:B------:R-:W-:-:S04]  /*07c0*/  LOP3.LUT R8, R8, 0x7f800000, RZ, 0xc0, !PT ;  /* 0x7f80000008087812 */ /* 0x000fc800078ec0ff */
[----:B------:R-:W-:-:S13]  /*07d0*/  ISETP.GT.U32.AND P0, PT, R8, 0x1ffffff, PT ;  /* 0x01ffffff0800780c */ /* 0x000fda0003f04070 */
[----:B------:R-:W-:Y:S05]  /*07e0*/  @P0 BRA `(.L_x_12) ;  /* 0x0000000000100947 */ /* 0x000fea0003800000 */
[----:B------:R-:W-:Y:S02]  /*07f0*/  MOV R8, R22 ;  /* 0x0000001600087202 */ /* 0x000fe40000000f00 */
[----:B------:R-:W-:-:S07]  /*0800*/  MOV R10, 0x820 ;  /* 0x00000820000a7802 */ /* 0x000fce0000000f00 */
[----:B------:R-:W-:Y:S05]  /*0810*/  CALL.REL.NOINC `($__internal_0_$__cuda_sm20_rcp_rn_f32_slowpath) ;  /* 0x0000000c00f87944 */ /* 0x000fea0003c00000 */
[----:B------:R-:W-:Y:S05]  /*0820*/  BRA `(.L_x_13) ;  /* 0x0000000000107947 */ /* 0x000fea0003800000 */
.L_x_12:
[----:B------:R-:W0:Y:S02]  /*0830*/  MUFU.RCP R13, R22 ;  /* 0x00000016000d7308 */ /* 0x000e240000001000 */
[----:B0-----:R-:W-:-:S04]  /*0840*/  FFMA R8, R13, R22, -1 ;  /* 0xbf8000000d087423 */ /* 0x001fc80000000016 */
[----:B------:R-:W-:-:S04]  /*0850*/  FADD.FTZ R8, -R8, -RZ ;  /* 0x800000ff08087221 */ /* 0x000fc80000010100 */
[----:B------:R-:W-:-:S07]  /*0860*/  FFMA R8, R13, R8, R13 ;  /* 0x000000080d087223 */ /* 0x000fce000000000d */
.L_x_13:
[----:B------:R-:W-:Y:S05]  /*0870*/  BSYNC.RECONVERGENT B0 ;  /* 0x0000000000007941 */ /* 0x000fea0003800200 */
.L_x_11:
[----:B------:R-:W0:Y:S01]  /*0880*/  LDS.128 R12, [UR6] ;  /* 0x00000006ff0c7984 */ /* 0x000e220008000c00 */
        /* <DEDUP_REMOVED lines=22> */
.L_x_15:
[----:B------:R-:W-:Y:S01]  /*09f0*/  FMUL.FTZ R8, R21, R10 ;  /* 0x0000000a15087220 */ /* 0x000fe20000410000 */
[----:B------:R-:W-:-:S03]  /*0a00*/  FMUL.FTZ R10, R10, 0.5 ;  /* 0x3f0000000a0a7820 */ /* 0x000fc60000410000 */
[----:B------:R-:W-:-:S04]  /*0a10*/  FFMA R9, -R8, R8, R21 ;  /* 0x0000000808097223 */ /* 0x000fc80000000115 */
[----:B------:R-:W-:-:S07]  /*0a20*/  FFMA R8, R9, R10, R8 ;  /* 0x0000000a09087223 */ /* 0x000fce0000000008 */
.L_x_16:
[----:B------:R-:W-:Y:S05]  /*0a30*/  BSYNC.RECONVERGENT B0 ;  /* 0x0000000000007941 */ /* 0x000fea0003800200 */
.L_x_14:
        /* <DEDUP_REMOVED lines=9> */
.L_x_18:
[----:B------:R-:W0:Y:S02]  /*0ad0*/  MUFU.RCP R9, R8 ;  /* 0x0000000800097308 */ /* 0x000e240000001000 */
[----:B0-----:R-:W-:-:S04]  /*0ae0*/  FFMA R10, R9, R8, -1 ;  /* 0xbf800000090a7423 */ /* 0x001fc80000000008 */
[----:B------:R-:W-:-:S04]  /*0af0*/  FADD.FTZ R10, -R10, -RZ ;  /* 0x800000ff0a0a7221 */ /* 0x000fc80000010100 */
[----:B------:R-:W-:-:S07]  /*0b00*/  FFMA R12, R9, R10, R9 ;  /* 0x0000000a090c7223 */ /* 0x000fce0000000009 */
.L_x_19:
[----:B------:R-:W-:Y:S05]  /*0b10*/  BSYNC.RECONVERGENT B0 ;  /* 0x0000000000007941 */ /* 0x000fea0003800200 */
.L_x_17:
[----:B------:R-:W0:Y:S01]  /*0b20*/  LDS.128 R8, [UR6+0x10] ;  /* 0x00001006ff087984 */ /* 0x000e220008000c00 */
        /* <DEDUP_REMOVED lines=22> */
.L_x_21:
[----:B------:R-:W-:Y:S01]  /*0c90*/  FMUL.FTZ R8, R21, R10 ;  /* 0x0000000a15087220 */ /* 0x000fe20000410000 */
[----:B------:R-:W-:-:S03]  /*0ca0*/  FMUL.FTZ R10, R10, 0.5 ;  /* 0x3f0000000a0a7820 */ /* 0x000fc60000410000 */
[----:B------:R-:W-:-:S04]  /*0cb0*/  FFMA R13, -R8, R8, R21 ;  /* 0x00000008080d7223 */ /* 0x000fc80000000115 */
[----:B------:R-:W-:-:S07]  /*0cc0*/  FFMA R8, R13, R10, R8 ;  /* 0x0000000a0d087223 */ /* 0x000fce0000000008 */
.L_x_22:
[----:B------:R-:W-:Y:S05]  /*0cd0*/  BSYNC.RECONVERGENT B0 ;  /* 0x0000000000007941 */ /* 0x000fea0003800200 */
.L_x_20:
[----:B------:R-:W-:Y:S01]  /*0ce0*/  IADD3 R10, PT, PT, R8, 0x1800000, RZ ;  /* 0x01800000080a7810 */ /* 0x000fe20007ffe0ff */
[----:B------:R-:W-:Y:S03]  /*0cf0*/  BSSY.RECONVERGENT B0, `(.L_x_23) ;  /* 0x000000b000007945 */ /* 0x000fe60003800200 */
[----:B------:R-:W-:-:S04]  /*0d00*/  LOP3.LUT R10, R10, 0x7f800000, RZ, 0xc0, !PT ;  /* 0x7f8000000a0a7812 */ /* 0x000fc800078ec0ff */
[----:B------:R-:W-:-:S13]  /*0d10*/  ISETP.GT.U32.AND P0, PT, R10, 0x1ffffff, PT ;  /* 0x01ffffff0a00780c */ /* 0x000fda0003f04070 */
[----:B------:R-:W-:Y:S05]  /*0d20*/  @P0 BRA `(.L_x_24) ;  /* 0x00000000000c0947 */ /* 0x000fea0003800000 */
[----:B------:R-:W-:-:S07]  /*0d30*/  MOV R10, 0xd50 ;  /* 0x00000d50000a7802 */ /* 0x000fce0000000f00 */
[----:B------:R-:W-:Y:S05]  /*0d40*/  CALL.REL.NOINC `($__internal_0_$__cuda_sm20_rcp_rn_f32_slowpath) ;  /* 0x0000000800ac7944 */ /* 0x000fea0003c00000 */
[----:B------:R-:W-:Y:S05]  /*0d50*/  BRA `(.L_x_25) ;  /* 0x0000000000107947 */ /* 0x000fea0003800000 */
.L_x_24:
[----:B------:R-:W0:Y:S02]  /*0d60*/  MUFU.RCP R13, R8 ;  /* 0x00000008000d7308 */ /* 0x000e240000001000 */
[----:B0-----:R-:W-:-:S04]  /*0d70*/  FFMA R10, R13, R8, -1 ;  /* 0xbf8000000d0a7423 */ /* 0x001fc80000000008 */
[----:B------:R-:W-:-:S04]  /*0d80*/  FADD.FTZ R10, -R10, -RZ ;  /* 0x800000ff0a0a7221 */ /* 0x000fc80000010100 */
[----:B------:R-:W-:-:S07]  /*0d90*/  FFMA R8, R13, R10, R13 ;  /* 0x0000000a0d087223 */ /* 0x000fce000000000d */
.L_x_25:
[----:B------:R-:W-:Y:S05]  /*0da0*/  BSYNC.RECONVERGENT B0 ;  /* 0x0000000000007941 */ /* 0x000fea0003800200 */
.L_x_23:
[----:B------:R-:W-:Y:S01]  /*0db0*/  UIADD3 UR8, UPT, UPT, UR8, 0x4, URZ ;  /* 0x0000000408087890 */ /* 0x000fe2000fffe0ff */
[----:B------:R-:W-:Y:S01]  /*0dc0*/  FMUL R8, R11, R8 ;  /* 0x000000080b087220 */ /* 0x000fe20000400000 */
[----:B------:R-:W-:Y:S02]  /*0dd0*/  UIADD3 UR6, UPT, UPT, UR6, 0x40, URZ ;  /* 0x0000004006067890 */ /* 0x000fe4000fffe0ff */
[----:B------:R-:W-:Y:S01]  /*0de0*/  UISETP.NE.AND UP1, UPT, UR8, URZ, UPT ;  /* 0x000000ff0800728c */ /* 0x000fe2000bf25270 */
[-C--:B------:R-:W-:Y:S01]  /*0df0*/  FFMA R7, R25, R8.reuse, R7 ;  /* 0x0000000819077223 */ /* 0x080fe20000000007 */
[-C--:B------:R-:W-:Y:S01]  /*0e00*/  FFMA R16, R9, R8.reuse, R26 ;  /* 0x0000000809107223 */ /* 0x080fe2000000001a */
[----:B------:R-:W-:-:S06]  /*0e10*/  FFMA R17, R20, R8, R17 ;  /* 0x0000000814117223 */ /* 0x000fcc0000000011 */
[----:B------:R-:W-:Y:S05]  /*0e20*/  BRA.U UP1, `(.L_x_26) ;  /* 0xfffffff5015c7547 */ /* 0x000fea000b83ffff */
[----:B------:R-:W-:-:S05]  /*0e30*/  UMOV UR6, UR7 ;  /* 0x0000000700067c82 */ /* 0x000fca0008000000 */
.L_x_1:
[----:B------:R-:W-:-:S09]  /*0e40*/  ULOP3.LUT UP1, UR8, UR11, 0x3, URZ, 0xc0, !UPT ;  /* 0x000000030b087892 */ /* 0x000fd2000f82c0ff */
[----:B------:R-:W-:Y:S05]  /*0e50*/  BRA.U !UP1, `(.L_x_27) ;  /* 0x00000009091c7547 */ /* 0x000fea000b800000 */
[----:B------:R-:W-:-:S09]  /*0e60*/  UISETP.NE.AND UP1, UPT, UR8, 0x1, UPT ;  /* 0x000000010800788c */ /* 0x000fd2000bf25270 */
[----:B------:R-:W-:Y:S05]  /*0e70*/  BRA.U !UP1, `(.L_x_28) ;  /* 0x0000000509587547 */ /* 0x000fea000b800000 */
[----:B------:R-:W2:Y:S01]  /*0e80*/  S2UR UR10, SR_CgaCtaId ;  /* 0x00000000000a79c3 */ /* 0x000ea20000008800 */
[----:B------:R-:W-:Y:S01]  /*0e90*/  UMOV UR8, 0x400 ;  /* 0x0000040000087882 */ /* 0x000fe20000000000 */
[----:B------:R-:W-:Y:S01]  /*0ea0*/  BSSY.RECONVERGENT B0, `(.L_x_29) ;  /* 0x0000017000007945 */ /* 0x000fe20003800200 */
[----:B--2---:R-:W-:-:S04]  /*0eb0*/  ULEA UR8, UR10, UR8, 0x18 ;  /* 0x000000080a087291 */ /* 0x004fc8000f8ec0ff */
[----:B------:R-:W-:-:S09]  /*0ec0*/  ULEA UR8, UR6, UR8, 0x4 ;  /* 0x0000000806087291 */ /* 0x000fd2000f8e20ff */
[----:B-1----:R-:W1:Y:S02]  /*0ed0*/  LDS.128 R8, [UR8] ;  /* 0x00000008ff087984 */ /* 0x002e640008000c00 */
[----:B-1----:R-:W-:Y:S01]  /*0ee0*/  FADD R9, -R3, R9 ;  /* 0x0000000903097221 */ /* 0x002fe20000000100 */
[----:B------:R-:W-:Y:S01]  /*0ef0*/  FADD R20, -R2, R8 ;  /* 0x0000000802147221 */ /* 0x000fe20000000100 */
[----:B------:R-:W-:Y:S02]  /*0f00*/  FADD R25, -R4, R10 ;  /* 0x0000000a04197221 */ /* 0x000fe40000000100 */
[----:B0-----:R-:W-:-:S04]  /*0f10*/  FMUL R13, R9, R9 ;  /* 0x00000009090d7220 */ /* 0x001fc80000400000 */
        /* <DEDUP_REMOVED lines=11> */
.L_x_30:
[----:B------:R-:W-:Y:S01]  /*0fd0*/  FMUL.FTZ R22, R10, R13 ;  /* 0x0000000d0a167220 */ /* 0x000fe20000410000 */
[----:B------:R-:W-:-:S03]  /*0fe0*/  FMUL.FTZ R8, R13, 0.5 ;  /* 0x3f0000000d087820 */ /* 0x000fc60000410000 */
[----:B------:R-:W-:-:S04]  /*0ff0*/  FFMA R13, -R22, R22, R10 ;  /* 0x00000016160d7223 */ /* 0x000fc8000000010a */
[----:B------:R-:W-:-:S07]  /*1000*/  FFMA R22, R13, R8, R22 ;  /* 0x000000080d167223 */ /* 0x000fce0000000016 */
.L_x_31:
[----:B------:R-:W-:Y:S05]  /*1010*/  BSYNC.RECONVERGENT B0 ;  /* 0x0000000000007941 */ /* 0x000fea0003800200 */
.L_x_29:
        /* <DEDUP_REMOVED lines=9> */
.L_x_33:
[----:B------:R-:W0:Y:S02]  /*10b0*/  MUFU.RCP R13, R22 ;  /* 0x00000016000d7308 */ /* 0x000e240000001000 */
[----:B0-----:R-:W-:-:S04]  /*10c0*/  FFMA R8, R13, R22, -1 ;  /* 0xbf8000000d087423 */ /* 0x001fc80000000016 */
[----:B------:R-:W-:-:S04]  /*10d0*/  FADD.FTZ R8, -R8, -RZ ;  /* 0x800000ff08087221 */ /* 0x000fc80000010100 */
[----:B------:R-:W-:-:S07]  /*10e0*/  FFMA R8, R13, R8, R13 ;  /* 0x000000080d087223 */ /* 0x000fce000000000d */
.L_x_34:
[----:B------:R-:W-:Y:S05]  /*10f0*/  BSYNC.RECONVERGENT B0 ;  /* 0x0000000000007941 */ /* 0x000fea0003800200 */
.L_x_32:
        /* <DEDUP_REMOVED lines=23> */
.L_x_36:
[----:B------:R-:W-:Y:S01]  /*1270*/  FMUL.FTZ R8, R21, R10 ;  /* 0x0000000a15087220 */ /* 0x000fe20000410000 */
[----:B------:R-:W-:-:S03]  /*1280*/  FMUL.FTZ R10, R10, 0.5 ;  /* 0x3f0000000a0a7820 */ /* 0x000fc60000410000 */
[----:B------:R-:W-:-:S04]  /*1290*/  FFMA R9, -R8, R8, R21 ;  /* 0x0000000808097223 */ /* 0x000fc80000000115 */
[----:B------:R-:W-:-:S07]  /*12a0*/  FFMA R8, R9, R10, R8 ;  /* 0x0000000a09087223 */ /* 0x000fce0000000008 */
.L_x_37:
[----:B------:R-:W-:Y:S05]  /*12b0*/  BSYNC.RECONVERGENT B0 ;  /* 0x0000000000007941 */ /* 0x000fea0003800200 */
.L_x_35:
        /* <DEDUP_REMOVED lines=8> */
.L_x_39:
[----:B------:R-:W0:Y:S02]  /*1340*/  MUFU.RCP R9, R8 ;  /* 0x0000000800097308 */ /* 0x000e240000001000 */
[----:B0-----:R-:W-:-:S04]  /*1350*/  FFMA R10, R9, R8, -1 ;  /* 0xbf800000090a7423 */ /* 0x001fc80000000008 */
[----:B------:R-:W-:-:S04]  /*1360*/  FADD.FTZ R10, -R10, -RZ ;  /* 0x800000ff0a0a7221 */ /* 0x000fc80000010100 */
[----:B------:R-:W-:-:S07]  /*1370*/  FFMA R8, R9, R10, R9 ;  /* 0x0000000a09087223 */ /* 0x000fce0000000009 */
.L_x_40:
[----:B------:R-:W-:Y:S05]  /*1380*/  BSYNC.RECONVERGENT B0 ;  /* 0x0000000000007941 */ /* 0x000fea0003800200 */
.L_x_38:
[----:B------:R-:W-:Y:S01]  /*1390*/  FMUL R8, R15, R8 ;  /* 0x000000080f087220 */ /* 0x000fe20000400000 */
[----:B------:R-:W-:-:S03]  /*13a0*/  UIADD3 UR6, UPT, UPT, UR6, 0x2, URZ ;  /* 0x0000000206067890 */ /* 0x000fc6000fffe0ff */
[-C--:B------:R-:W-:Y:S01]  /*13b0*/  FFMA R7, R26, R8.reuse, R7 ;  /* 0x000000081a077223 */ /* 0x080fe20000000007 */
[-C--:B------:R-:W-:Y:S01]  /*13c0*/  FFMA R16, R13, R8.reuse, R16 ;  /* 0x000000080d107223 */ /* 0x080fe20000000010 */
[----:B------:R-:W-:-:S07]  /*13d0*/  FFMA R17, R27, R8, R17 ;  /* 0x000000081b117223 */ /* 0x000fce0000000011 */
.L_x_28:
[----:B------:R-:W-:-:S09]  /*13e0*/  ULOP3.LUT UP1, URZ, UR11, 0x1, URZ, 0xc0, !UPT ;  /* 0x000000010bff7892 */ /* 0x000fd2000f82c0ff */
        /* <DEDUP_REMOVED lines=8> */
[----:B0-----:R-:W-:Y:S01]  /*1470*/  FADD R13, -R2, R8 ;  /* 0x00000008020d7221 */ /* 0x001fe20000000100 */
[----:B------:R-:W-:Y:S02]  /*1480*/  FADD R15, -R4, R10 ;  /* 0x0000000a040f7221 */ /* 0x000fe40000000100 */
        /* <DEDUP_REMOVED lines=14> */
.L_x_42:
[----:B------:R-:W-:Y:S01]  /*1570*/  FMUL.FTZ R8, R21, R10 ;  /* 0x0000000a15087220 */ /* 0x000fe20000410000 */
[----:B------:R-:W-:-:S03]  /*1580*/  FMUL.FTZ R10, R10, 0.5 ;  /* 0x3f0000000a0a7820 */ /* 0x000fc60000410000 */
[----:B------:R-:W-:-:S04]  /*1590*/  FFMA R21, -R8, R8, R21 ;  /* 0x0000000808157223 */ /* 0x000fc80000000115 */
[----:B------:R-:W-:-:S07]  /*15a0*/  FFMA R8, R21, R10, R8 ;  /* 0x0000000a15087223 */ /* 0x000fce0000000008 */
.L_x_43:
[----:B------:R-:W-:Y:S05]  /*15b0*/  BSYNC.RECONVERGENT B0 ;  /* 0x0000000000007941 */ /* 0x000fea0003800200 */
.L_x_41:
        /* <DEDUP_REMOVED lines=8> */
.L_x_45:
[----:B------:R-:W0:Y:S02]  /*1640*/  MUFU.RCP R21, R8 ;  /* 0x0000000800157308 */ /* 0x000e240000001000 */
[----:B0-----:R-:W-:-:S04]  /*1650*/  FFMA R10, R21, R8, -1 ;  /* 0xbf800000150a7423 */ /* 0x001fc80000000008 */
[----:B------:R-:W-:-:S04]  /*1660*/  FADD.FTZ R10, -R10, -RZ ;  /* 0x800000ff0a0a7221 */ /* 0x000fc80000010100 */
[----:B------:R-:W-:-:S07]  /*1670*/  FFMA R8, R21, R10, R21 ;  /* 0x0000000a15087223 */ /* 0x000fce0000000015 */
.L_x_46:
[----:B------:R-:W-:Y:S05]  /*1680*/  BSYNC.RECONVERGENT B0 ;  /* 0x0000000000007941 */ /* 0x000fea0003800200 */
.L_x_44:
[----:B------:R-:W-:-:S04]  /*1690*/  FMUL R8, R11, R8 ;  /* 0x000000080b087220 */ /* 0x000fc80000400000 */
[-C--:B------:R-:W-:Y:S01]  /*16a0*/  FFMA R7, R13, R8.reuse, R7 ;  /* 0x000000080d077223 */ /* 0x080fe20000000007 */
[-C--:B------:R-:W-:Y:S01]  /*16b0*/  FFMA R16, R9, R8.reuse, R16 ;  /* 0x0000000809107223 */ /* 0x080fe20000000010 */
[----:B------:R-:W-:-:S07]  /*16c0*/  FFMA R17, R15, R8, R17 ;  /* 0x000000080f117223 */ /* 0x000fce0000000011 */
.L_x_27:
[----:B------:R-:W-:Y:S01]  /*16d0*/  BAR.SYNC.DEFER_BLOCKING 0x0 ;  /* 0x0000000000007b1d */ /* 0x000fe20000010000 */
[----:B------:R-:W-:-:S05]  /*16e0*/  UIADD3 UR4, UPT, UPT, UR4, 0x1, URZ ;  /* 0x0000000104047890 */ /* 0x000fca000fffe0ff */
[----:B------:R-:W-:Y:S07]  /*16f0*/  BRA.U !UP0, `(.L_x_47) ;  /* 0xffffffe908dc7547 */ /* 0x000fee000b83ffff */
.L_x_0:
[----:B0-----:R-:W0:Y:S01]  /*1700*/  LDC.64 R2, c[0x0][0x390] ;  /* 0x0000e400ff027b82 */ /* 0x001e220000000a00 */
[----:B------:R-:W2:Y:S01]  /*1710*/  LDCU UR6, c[0x0][0x398] ;  /* 0x00007300ff0677ac */ /* 0x000ea20008000800 */
[----:B0-----:R-:W-:-:S05]  /*1720*/  IMAD.WIDE R2, R6, 0xc, R2 ;  /* 0x0000000c06027825 */ /* 0x001fca00078e0202 */
[----:B------:R-:W-:Y:S04]  /*1730*/  STG.E desc[UR12][R2.64], R7 ;  /* 0x0000000702007986 */ /* 0x000fe8000c10190c */
[----:B------:R-:W-:Y:S04]  /*1740*/  STG.E desc[UR12][R2.64+0x4], R16 ;  /* 0x0000041002007986 */ /* 0x000fe8000c10190c */
[----:B------:R-:W-:Y:S04]  /*1750*/  STG.E desc[UR12][R2.64+0x8], R17 ;  /* 0x0000081102007986 */ /* 0x000fe8000c10190c */
[----:B------:R-:W2:Y:S04]  /*1760*/  LDG.E R0, desc[UR12][R18.64] ;  /* 0x0000000c12007981 */ /* 0x000ea8000c1e1900 */
[----:B-1----:R-:W3:Y:S04]  /*1770*/  LDG.E R9, desc[UR12][R18.64+0x4] ;  /* 0x0000040c12097981 */ /* 0x002ee8000c1e1900 */
[----:B------:R-:W4:Y:S01]  /*1780*/  LDG.E R4, desc[UR12][R18.64+0x8] ;  /* 0x0000080c12047981 */ /* 0x000f22000c1e1900 */
[----:B--2---:R-:W-:Y:S01]  /*1790*/  FFMA R5, R7, UR6, R0 ;  /* 0x0000000607057c23 */ /* 0x004fe20008000000 */
[----:B---3--:R-:W-:-:S04]  /*17a0*/  FFMA R9, R16, UR6, R9 ;  /* 0x0000000610097c23 */ /* 0x008fc80008000009 */
[----:B------:R-:W-:Y:S01]  /*17b0*/  STG.E desc[UR12][R18.64], R5 ;  /* 0x0000000512007986 */ /* 0x000fe2000c10190c */
[----:B----4-:R-:W-:-:S03]  /*17c0*/  FFMA R11, R17, UR6, R4 ;  /* 0x00000006110b7c23 */ /* 0x010fc60008000004 */
[----:B------:R-:W-:Y:S04]  /*17d0*/  STG.E desc[UR12][R18.64+0x4], R9 ;  /* 0x0000040912007986 */ /* 0x000fe8000c10190c */
[----:B------:R-:W-:Y:S01]  /*17e0*/  STG.E desc[UR12][R18.64+0x8], R11 ;  /* 0x0000080b12007986 */ /* 0x000fe2000c10190c */
[----:B------:R-:W-:Y:S05]  /*17f0*/  EXIT ;  /* 0x000000000000794d */ /* 0x000fea0003800000 */
        .weak           $__internal_0_$__cuda_sm20_rcp_rn_f32_slowpath
        .type           $__internal_0_$__cuda_sm20_rcp_rn_f32_slowpath,@function
        .size           $__internal_0_$__cuda_sm20_rcp_rn_f32_slowpath,($__internal_1_$__cuda_sm20_sqrt_rn_f32_slowpath - $__internal_0_$__cuda_sm20_rcp_rn_f32_slowpath)
$__internal_0_$__cuda_sm20_rcp_rn_f32_slowpath:
[----:B------:R-:W-:Y:S01]  /*1800*/  SHF.L.U32 R12, R8, 0x1, RZ ;  /* 0x00000001080c7819 */ /* 0x000fe200000006ff */
[----:B------:R-:W-:Y:S03]  /*1810*/  BSSY.RECONVERGENT B1, `(.L_x_48) ;  /* 0x0000030000017945 */ /* 0x000fe60003800200 */
[----:B------:R-:W-:-:S04]  /*1820*/  SHF.R.U32.HI R12, RZ, 0x18, R12 ;  /* 0x00000018ff0c7819 */ /* 0x000fc8000001160c */
[----:B------:R-:W-:-:S13]  /*1830*/  ISETP.NE.U32.AND P0, PT, R12, RZ, PT ;  /* 0x000000ff0c00720c */ /* 0x000fda0003f05070 */
[----:B------:R-:W-:Y:S05]  /*1840*/  @P0 BRA `(.L_x_49) ;  /* 0x0000000000280947 */ /* 0x000fea0003800000 */
[----:B------:R-:W-:-:S04]  /*1850*/  SHF.L.U32 R12, R8, 0x1, RZ ;  /* 0x00000001080c7819 */ /* 0x000fc800000006ff */
[----:B------:R-:W-:-:S13]  /*1860*/  ISETP.NE.AND P0, PT, R12, RZ, PT ;  /* 0x000000ff0c00720c */ /* 0x000fda0003f05270 */
[----:B------:R-:W-:Y:S02]  /*1870*/  @P0 FFMA R14, R8, 1.84467440737095516160e+19, RZ ;  /* 0x5f800000080e0823 */ /* 0x000fe400000000ff */
[----:B------:R-:W-:Y:S08]  /*1880*/  @!P0 MUFU.RCP R8, R8 ;  /* 0x0000000800088308 */ /* 0x000ff00000001000 */
[----:B------:R-:W0:Y:S02]  /*1890*/  @P0 MUFU.RCP R12, R14 ;  /* 0x0000000e000c0308 */ /* 0x000e240000001000 */
[----:B0-----:R-:W-:-:S04]  /*18a0*/  @P0 FFMA R14, R14, R12, -1 ;  /* 0xbf8000000e0e0423 */ /* 0x001fc8000000000c */
[----:B------:R-:W-:-:S04]  /*18b0*/  @P0 FADD.FTZ R14, -R14, -RZ ;  /* 0x800000ff0e0e0221 */ /* 0x000fc80000010100 */
[----:B------:R-:W-:-:S04]  /*18c0*/  @P0 FFMA R14, R12, R14, R12 ;  /* 0x0000000e0c0e0223 */ /* 0x000fc8000000000c */
[----:B------:R-:W-:Y:S01]  /*18d0*/  @P0 FFMA R8, R14, 1.84467440737095516160e+19, RZ ;  /* 0x5f8000000e080823 */ /* 0x000fe200000000ff */
[----:B------:R-:W-:Y:S06]  /*18e0*/  BRA `(.L_x_50) ;  /* 0x0000000000887947 */ /* 0x000fec0003800000 */
.L_x_49:
[----:B------:R-:W-:-:S04]  /*18f0*/  IADD3 R14, PT, PT, R12, -0xfd, RZ ;  /* 0xffffff030c0e7810 */ /* 0x000fc80007ffe0ff */
[----:B------:R-:W-:-:S13]  /*1900*/  ISETP.GT.U32.AND P0, PT, R14, 0x1, PT ;  /* 0x000000010e00780c */ /* 0x000fda0003f04070 */
[----:B------:R-:W-:Y:S05]  /*1910*/  @P0 BRA `(.L_x_51) ;  /* 0x0000000000780947 */ /* 0x000fea0003800000 */
[----:B------:R-:W-:Y:S01]  /*1920*/  LOP3.LUT R23, R8, 0x7fffff, RZ, 0xc0, !PT ;  /* 0x007fffff08177812 */ /* 0x000fe200078ec0ff */
[----:B------:R-:W-:Y:S01]  /*1930*/  HFMA2 R22, -RZ, RZ, 0, 1.78813934326171875e-07 ;  /* 0x00000003ff167431 */ /* 0x000fe200000001ff */
[----:B------:R-:W-:Y:S02]  /*1940*/  IADD3 R12, PT, PT, R12, -0xfc, RZ ;  /* 0xffffff040c0c7810 */ /* 0x000fe40007ffe0ff */
[----:B------:R-:W-:-:S04]  /*1950*/  LOP3.LUT R23, R23, 0x3f800000, RZ, 0xfc, !PT ;  /* 0x3f80000017177812 */ /* 0x000fc800078efcff */
[----:B------:R-:W0:Y:S01]  /*1960*/  MUFU.RCP R24, R23 ;  /* 0x0000001700187308 */ /* 0x000e220000001000 */
[----:B------:R-:W-:Y:S01]  /*1970*/  SHF.L.U32 R22, R22, R14, RZ ;  /* 0x0000000e16167219 */ /* 0x000fe200000006ff */
[----:B0-----:R-:W-:-:S04]  /*1980*/  FFMA R23, R23, R24, -1 ;  /* 0xbf80000017177423 */ /* 0x001fc80000000018 */
[----:B------:R-:W-:-:S04]  /*1990*/  FADD.FTZ R23, -R23, -RZ ;  /* 0x800000ff17177221 */ /* 0x000fc80000010100 */
[CCC-:B------:R-:W-:Y:S01]  /*19a0*/  FFMA.RM R21, R24.reuse, R23.reuse, R24.reuse ;  /* 0x0000001718157223 */ /* 0x1c0fe20000004018 */
[----:B------:R-:W-:-:S04]  /*19b0*/  FFMA.RP R23, R24, R23, R24 ;  /* 0x0000001718177223 */ /* 0x000fc80000008018 */
[C---:B------:R-:W-:Y:S02]  /*19c0*/  LOP3.LUT R24, R21.reuse, 0x7fffff, RZ, 0xc0, !PT ;  /* 0x007fffff15187812 */ /* 0x040fe400078ec0ff */
[----:B------:R-:W-:Y:S02]  /*19d0*/  FSETP.NEU.FTZ.AND P0, PT, R21, R23, PT ;  /* 0x000000171500720b */ /* 0x000fe40003f1d000 */
[----:B------:R-:W-:Y:S02]  /*19e0*/  LOP3.LUT R24, R24, 0x800000, RZ, 0xfc, !PT ;  /* 0x0080000018187812 */ /* 0x000fe400078efcff */
[----:B------:R-:W-:Y:S02]  /*19f0*/  SEL R21, RZ, 0xffffffff, !P0 ;  /* 0xffffffffff157807 */ /* 0x000fe40004000000 */
[----:B------:R-:W-:Y:S02]  /*1a00*/  LOP3.LUT R22, R22, R24, RZ, 0xc0, !PT ;  /* 0x0000001816167212 */ /* 0x000fe400078ec0ff */
[----:B------:R-:W-:-:S02]  /*1a10*/  IADD3 R21, PT, PT, -R21, RZ, RZ ;  /* 0x000000ff15157210 */ /* 0x000fc40007ffe1ff */
[-C--:B------:R-:W-:Y:S02]  /*1a20*/  SHF.R.U32.HI R22, RZ, R14.reuse, R22 ;  /* 0x0000000eff167219 */ /* 0x080fe40000011616 */
[--C-:B------:R-:W-:Y:S02]  /*1a30*/  LOP3.LUT P1, RZ, R21, R14, R24.reuse, 0xf8, !PT ;  /* 0x0000000e15ff7212 */ /* 0x100fe4000782f818 */
[C---:B------:R-:W-:Y:S02]  /*1a40*/  LOP3.LUT P0, RZ, R22.reuse, 0x1, RZ, 0xc0, !PT ;  /* 0x0000000116ff7812 */ /* 0x040fe4000780c0ff */
[----:B------:R-:W-:Y:S02]  /*1a50*/  LOP3.LUT P2, RZ, R22, 0x2, RZ, 0xc0, !PT ;  /* 0x0000000216ff7812 */ /* 0x000fe4000784c0ff */
[----:B------:R-:W-:Y:S02]  /*1a60*/  SHF.R.U32.HI R12, RZ, R12, R24 ;  /* 0x0000000cff0c7219 */ /* 0x000fe40000011618 */
[----:B------:R-:W-:-:S02]  /*1a70*/  PLOP3.LUT P0, PT, P0, P1, P2, 0xe0, 0x0 ;  /* 0x000000000000781c */ /* 0x000fc40000703c20 */
[----:B------:R-:W-:Y:S02]  /*1a80*/  LOP3.LUT P1, RZ, R8, 0x7fffff, RZ, 0xc0, !PT ;  /* 0x007fffff08ff7812 */ /* 0x000fe4000782c0ff */
[----:B------:R-:W-:-:S04]  /*1a90*/  SEL R14, RZ, 0x1, !P0 ;  /* 0x00000001ff0e7807 */ /* 0x000fc80004000000 */
[----:B------:R-:W-:-:S04]  /*1aa0*/  IADD3 R14, PT, PT, -R14, RZ, RZ ;  /* 0x000000ff0e0e7210 */ /* 0x000fc80007ffe1ff */
[----:B------:R-:W-:-:S13]  /*1ab0*/  ISETP.GE.AND P0, PT, R14, RZ, PT ;  /* 0x000000ff0e00720c */ /* 0x000fda0003f06270 */
[----:B------:R-:W-:-:S04]  /*1ac0*/  @!P0 IADD3 R12, PT, PT, R12, 0x1, RZ ;  /* 0x000000010c0c8810 */ /* 0x000fc80007ffe0ff */
[----:B------:R-:W-:-:S04]  /*1ad0*/  @!P1 SHF.L.U32 R12, R12, 0x1, RZ ;  /* 0x000000010c0c9819 */ /* 0x000fc800000006ff */
[----:B------:R-:W-:Y:S01]  /*1ae0*/  LOP3.LUT R8, R12, 0x80000000, R8, 0xf8, !PT ;  /* 0x800000000c087812 */ /* 0x000fe200078ef808 */
[----:B------:R-:W-:Y:S06]  /*1af0*/  BRA `(.L_x_50) ;  /* 0x0000000000047947 */ /* 0x000fec0003800000 */
.L_x_51:
[----:B------:R-:W0:Y:S02]  /*1b00*/  MUFU.RCP R8, R8 ;  /* 0x0000000800087308 */ /* 0x000e240000001000 */
.L_x_50:
[----:B------:R-:W-:Y:S05]  /*1b10*/  BSYNC.RECONVERGENT B1 ;  /* 0x0000000000017941 */ /* 0x000fea0003800200 */
.L_x_48:
[----:B------:R-:W-:Y:S01]  /*1b20*/  HFMA2 R23, -RZ, RZ, 0, 0 ;  /* 0x00000000ff177431 */ /* 0x000fe200000001ff */
[----:B------:R-:W-:-:S04]  /*1b30*/  MOV R22, R10 ;  /* 0x0000000a00167202 */ /* 0x000fc80000000f00 */
[----:B0-----:R-:W-:Y:S05]  /*1b40*/  RET.REL.NODEC R22 `(_Z6d_inteP6float4P6float3S2_fi) ;  /* 0xffffffe4162c7950 */ /* 0x001fea0003c3ffff */
        .weak           $__internal_1_$__cuda_sm20_sqrt_rn_f32_slowpath
        .type           $__internal_1_$__cuda_sm20_sqrt_rn_f32_slowpath,@function
        .size           $__internal_1_$__cuda_sm20_sqrt_rn_f32_slowpath,(.L_x_109 - $__internal_1_$__cuda_sm20_sqrt_rn_f32_slowpath)
$__internal_1_$__cuda_sm20_sqrt_rn_f32_slowpath:
[----:B------:R-:W-:-:S13]  /*1b50*/  LOP3.LUT P0, RZ, R10, 0x7fffffff, RZ, 0xc0, !PT ;  /* 0x7fffffff0aff7812 */ /* 0x000fda000780c0ff */
[----:B------:R-:W-:Y:S01]  /*1b60*/  @!P0 MOV R22, R10 ;  /* 0x0000000a00168202 */ /* 0x000fe20000000f00 */
[----:B------:R-:W-:Y:S06]  /*1b70*/  @!P0 BRA `(.L_x_52) ;  /* 0x0000000000408947 */ /* 0x000fec0003800000 */
[----:B------:R-:W-:-:S13]  /*1b80*/  FSETP.GEU.FTZ.AND P0, PT, R10, RZ, PT ;  /* 0x000000ff0a00720b */ /* 0x000fda0003f1e000 */
[----:B------:R-:W-:Y:S01]  /*1b90*/  @!P0 MOV R22, 0x7fffffff ;  /* 0x7fffffff00168802 */ /* 0x000fe20000000f00 */
[----:B------:R-:W-:Y:S06]  /*1ba0*/  @!P0 BRA `(.L_x_52) ;  /* 0x0000000000348947 */ /* 0x000fec0003800000 */
[----:B------:R-:W-:-:S13]  /*1bb0*/  FSETP.GTU.FTZ.AND P0, PT, |R10|, +INF , PT ;  /* 0x7f8000000a00780b */ /* 0x000fda0003f1c200 */
[----:B------:R-:W-:Y:S01]  /*1bc0*/  @P0 FADD.FTZ R22, R10, 1 ;  /* 0x3f8000000a160421 */ /* 0x000fe20000010000 */
[----:B------:R-:W-:Y:S06]  /*1bd0*/  @P0 BRA `(.L_x_52) ;  /* 0x0000000000280947 */ /* 0x000fec0003800000 */
[----:B------:R-:W-:-:S13]  /*1be0*/  FSETP.NEU.FTZ.AND P0, PT, |R10|, +INF , PT ;  /* 0x7f8000000a00780b */ /* 0x000fda0003f1d200 */
[----:B------:R-:W-:-:S04]  /*1bf0*/  @P0 FFMA R22, R10, 1.84467440737095516160e+19, RZ ;  /* 0x5f8000000a160823 */ /* 0x000fc800000000ff */
[----:B------:R-:W0:Y:S02]  /*1c00*/  @P0 MUFU.RSQ R12, R22 ;  /* 0x00000016000c0308 */ /* 0x000e240000001400 */
[----:B0-----:R-:W-:Y:S01]  /*1c10*/  @P0 FMUL.FTZ R21, R22, R12 ;  /* 0x0000000c16150220 */ /* 0x001fe20000410000 */
[----:B------:R-:W-:-:S03]  /*1c20*/  @P0 FMUL.FTZ R12, R12, 0.5 ;  /* 0x3f0000000c0c0820 */ /* 0x000fc60000410000 */
[----:B------:R-:W-:-:S04]  /*1c30*/  @P0 FADD.FTZ R14, -R21, -RZ ;  /* 0x800000ff150e0221 */ /* 0x000fc80000010100 */
[----:B------:R-:W-:Y:S01]  /*1c40*/  @P0 FFMA R14, R21, R14, R22 ;  /* 0x0000000e150e0223 */ /* 0x000fe20000000016 */
[----:B------:R-:W-:-:S03]  /*1c50*/  @!P0 MOV R22, R10 ;  /* 0x0000000a00168202 */ /* 0x000fc60000000f00 */
[----:B------:R-:W-:-:S04]  /*1c60*/  @P0 FFMA R12, R14, R12, R21 ;  /* 0x0000000c0e0c0223 */ /* 0x000fc80000000015 */
[----:B------:R-:W-:-:S07]  /*1c70*/  @P0 FMUL.FTZ R22, R12, 2.3283064365386962891e-10 ;  /* 0x2f8000000c160820 */ /* 0x000fce0000410000 */
.L_x_52:
[----:B------:R-:W-:Y:S01]  /*1c80*/  HFMA2 R29, -RZ, RZ, 0, 0 ;  /* 0x00000000ff1d7431 */ /* 0x000fe200000001ff */
[----:B------:R-:W-:-:S04]  /*1c90*/  MOV R28, R8 ;  /* 0x00000008001c7202 */ /* 0x000fc80000000f00 */
[----:B------:R-:W-:Y:S05]  /*1ca0*/  RET.REL.NODEC R28 `(_Z6d_inteP6float4P6float3S2_fi) ;  /* 0xffffffe01cd47950 */ /* 0x000fea0003c3ffff */
.L_x_53:
[----:B------:R-:W-:-:S00]  /*1cb0*/  BRA `(.L_x_53) ;  /* 0xfffffffc00fc7947 */ /* 0x000fc0000383ffff */
[----:B------:R-:W-:-:S00]  /*1cc0*/  NOP ;  /* 0x0000000000007918 */ /* 0x000fc00000000000 */
        /* <DEDUP_REMOVED lines=11> */
.L_x_109:


//--------------------- .text._Z12d_preprocessP6float4P6float3S2_fi --------------------------
	.section	.text._Z12d_preprocessP6float4P6float3S2_fi,"ax",@progbits
	.align	128
        .global         _Z12d_preprocessP6float4P6float3S2_fi
        .type           _Z12d_preprocessP6float4P6float3S2_fi,@function
        .size           _Z12d_preprocessP6float4P6float3S2_fi,(.L_x_111 - _Z12d_preprocessP6float4P6float3S2_fi)
        .other          _Z12d_preprocessP6float4P6float3S2_fi,@"STO_CUDA_ENTRY STV_DEFAULT"
_Z12d_preprocessP6float4P6float3S2_fi:
.text._Z12d_preprocessP6float4P6float3S2_fi:
[----:B------:R-:W-:Y:S01]  /*0000*/  LDC R1, c[0x0][0x37c] ;  /* 0x0000df00ff017b82 */ /* 0x000fe20000000800 */
[----:B------:R-:W0:Y:S01]  /*0010*/  S2R R0, SR_TID.X ;  /* 0x0000000000007919 */ /* 0x000e220000002100 */
[----:B------:R-:W1:Y:S06]  /*0020*/  LDCU UR5, c[0x0][0x39c] ;  /* 0x00007380ff0577ac */ /* 0x000e6c0008000800 */
[----:B------:R-:W0:Y:S01]  /*0030*/  S2UR UR4, SR_CTAID.X ;  /* 0x00000000000479c3 */ /* 0x000e220000002500 */
[----:B------:R-:W-:Y:S01]  /*0040*/  HFMA2 R22, -RZ, RZ, 0, 0 ;  /* 0x00000000ff167431 */ /* 0x000fe200000001ff */
[----:B------:R-:W-:Y:S01]  /*0050*/  CS2R R20, SRZ ;  /* 0x0000000000147805 */ /* 0x000fe2000001ff00 */
[----:B------:R-:W2:Y:S05]  /*0060*/  LDCU.64 UR8, c[0x0][0x358] ;  /* 0x00006b00ff0877ac */ /* 0x000eaa0008000a00 */
[----:B------:R-:W0:Y:S01]  /*0070*/  LDC R3, c[0x0][0x360] ;  /* 0x0000d800ff037b82 */ /* 0x000e220000000800 */
[----:B-1----:R-:W-:Y:S01]  /*0080*/  UISETP.GE.AND UP0, UPT, UR5, 0x1, UPT ;  /* 0x000000010500788c */ /* 0x002fe2000bf06270 */
[----:B0-----:R-:W-:-:S08]  /*0090*/  IMAD R2, R3, UR4, R0 ;  /* 0x0000000403027c24 */ /* 0x001fd0000f8e0200 */
[----:B--2---:R-:W-:Y:S05]  /*00a0*/  BRA.U !UP0, `(.L_x_54) ;  /* 0x00000015084c7547 */ /* 0x004fea000b800000 */
[----:B------:R-:W0:Y:S02]  /*00b0*/  LDC.64 R8, c[0x0][0x380] ;  /* 0x0000e000ff087b82 */ /* 0x000e240000000a00 */
[----:B0-----:R-:W-:-:S06]  /*00c0*/  IMAD.WIDE R8, R2, 0x10, R8 ;  /* 0x0000001002087825 */ /* 0x001fcc00078e0208 */
[----:B------:R-:W5:Y:S01]  /*00d0*/  LDG.E.128 R8, desc[UR8][R8.64] ;  /* 0x0000000808087981 */ /* 0x000f62000c1e1d00 */
[----:B------:R-:W0:Y:S01]  /*00e0*/  S2UR UR5, SR_CgaCtaId ;  /* 0x00000000000579c3 */ /* 0x000e220000008800 */
[----:B------:R-:W-:Y:S01]  /*00f0*/  UMOV UR4, 0x400 ;  /* 0x0000040000047882 */ /* 0x000fe20000000000 */
[C---:B------:R-:W-:Y:S02]  /*0100*/  LOP3.LUT R16, R3.reuse, 0xfffffffc, RZ, 0xc0, !PT ;  /* 0xfffffffc03107812 */ /* 0x040fe400078ec0ff */
[----:B------:R-:W-:Y:S02]  /*0110*/  CS2R R20, SRZ ;  /* 0x0000000000147805 */ /* 0x000fe4000001ff00 */
[----:B------:R-:W-:Y:S02]  /*0120*/  LOP3.LUT R17, R3, 0x7fc, RZ, 0xc0, !PT ;  /* 0x000007fc03117812 */ /* 0x000fe400078ec0ff */
[----:B------:R-:W-:Y:S02]  /*0130*/  MOV R18, RZ ;  /* 0x000000ff00127202 */ /* 0x000fe40000000f00 */
[----:B------:R-:W-:-:S02]  /*0140*/  MOV R22, RZ ;  /* 0x000000ff00167202 */ /* 0x000fc40000000f00 */
[----:B------:R-:W-:Y:S01]  /*0150*/  IADD3 R16, PT, PT, -R16, RZ, RZ ;  /* 0x000000ff10107210 */ /* 0x000fe20007ffe1ff */
[----:B0-----:R-:W-:-:S06]  /*0160*/  ULEA UR4, UR5, UR4, 0x18 ;  /* 0x0000000405047291 */ /* 0x001fcc000f8ec0ff */
[----:B------:R-:W-:Y:S01]  /*0170*/  LEA R19, R0, UR4, 0x4 ;  /* 0x0000000400137c11 */ /* 0x000fe2000f8e20ff */
[----:B------:R-:W-:-:S06]  /*0180*/  UMOV UR4, URZ ;  /* 0x000000ff00047c82 */ /* 0x000fcc0008000000 */
.L_x_101:
[----:B------:R-:W0:Y:S01]  /*0190*/  LDCU UR5, c[0x0][0x39c] ;  /* 0x00007380ff0577ac */ /* 0x000e220008000800 */
[----:B------:R-:W-:-:S05]  /*01a0*/  IMAD R7, R3, UR4, R0 ;  /* 0x0000000403077c24 */ /* 0x000fca000f8e0200 */
[----:B0-----:R-:W-:-:S13]  /*01b0*/  ISETP.GE.AND P0, PT, R7, UR5, PT ;  /* 0x0000000507007c0c */ /* 0x001fda000bf06270 */
[----:B------:R-:W0:Y:S02]  /*01c0*/  @!P0 LDC.64 R4, c[0x0][0x380] ;  /* 0x0000e000ff048b82 */ /* 0x000e240000000a00 */
[----:B0-----:R-:W-:-:S06]  /*01d0*/  @!P0 IMAD.WIDE R4, R7, 0x10, R4 ;  /* 0x0000001007048825 */ /* 0x001fcc00078e0204 */
[----:B------:R-:W2:Y:S01]  /*01e0*/  @!P0 LDG.E.128 R4, desc[UR8][R4.64] ;  /* 0x0000000804048981 */ /* 0x000ea2000c1e1d00 */
[C---:B------:R-:W-:Y:S02]  /*01f0*/  IADD3 R18, PT, PT, R3.reuse, R18, RZ ;  /* 0x0000001203127210 */ /* 0x040fe40007ffe0ff */
[----:B-----5:R-:W-:Y:S02]  /*0200*/  MOV R11, RZ ;  /* 0x000000ff000b7202 */ /* 0x020fe40000000f00 */
[----:B------:R-:W-:Y:S01]  /*0210*/  ISETP.GE.AND P3, PT, R18, UR5, PT ;  /* 0x0000000512007c0c */ /* 0x000fe2000bf66270 */
[----:B--2---:R0:W-:Y:S01]  /*0220*/  @!P0 STS.128 [R19], R4 ;  /* 0x0000000413008388 */ /* 0x0041e20000000c00 */
[----:B------:R-:W-:Y:S01]  /*0230*/  BAR.SYNC.DEFER_BLOCKING 0x0 ;  /* 0x0000000000007b1d */ /* 0x000fe20000010000 */
[----:B------:R-:W-:-:S13]  /*0240*/  ISETP.GE.U32.AND P0, PT, R3, 0x4, PT ;  /* 0x000000040300780c */ /* 0x000fda0003f06070 */
[----:B------:R-:W-:Y:S05]  /*0250*/  @!P0 BRA `(.L_x_55) ;  /* 0x0000000800b08947 */ /* 0x000fea0003800000 */
[----:B------:R-:W1:Y:S01]  /*0260*/  S2UR UR6, SR_CgaCtaId ;  /* 0x00000000000679c3 */ /* 0x000e620000008800 */
[----:B------:R-:W-:Y:S01]  /*0270*/  UMOV UR5, 0x400 ;  /* 0x0000040000057882 */ /* 0x000fe20000000000 */
[----:B------:R-:W-:Y:S01]  /*0280*/  MOV R11, R16 ;  /* 0x00000010000b7202 */ /* 0x000fe20000000f00 */
[----:B-1----:R-:W-:-:S04]  /*0290*/  ULEA UR5, UR6, UR5, 0x18 ;  /* 0x0000000506057291 */ /* 0x002fc8000f8ec0ff */
[----:B------:R-:W-:-:S12]  /*02a0*/  UIADD3 UR5, UPT, UPT, UR5, 0x20, URZ ;  /* 0x0000002005057890 */ /* 0x000fd8000fffe0ff */
.L_x_80:
[----:B------:R-:W1:Y:S01]  /*02b0*/  LDS.128 R12, [UR5+-0x20] ;  /* 0xffffe005ff0c7984 */ /* 0x000e620008000c00 */
[----:B------:R-:W-:Y:S01]  /*02c0*/  BSSY.RECONVERGENT B0, `(.L_x_56) ;  /* 0x0000016000007945 */ /* 0x000fe20003800200 */
        /* <DEDUP_REMOVED lines=14> */
[----:B------:R-:W-:Y:S05]  /*03b0*/  CALL.REL.NOINC `($__internal_3_$__cuda_sm20_sqrt_rn_f32_slowpath) ;  /* 0x0000001400e47944 */ /* 0x000fea0003c00000 */
[----:B------:R-:W-:Y:S01]  /*03c0*/  MOV R4, R26 ;  /* 0x0000001a00047202 */ /* 0x000fe20000000f00 */
[----:B------:R-:W-:Y:S06]  /*03d0*/  BRA `(.L_x_58) ;  /* 0x0000000000107947 */ /* 0x000fec0003800000 */
.L_x_57:
[----:B------:R-:W-:Y:S01]  /*03e0*/  FMUL.FTZ R4, R5, R6 ;  /* 0x0000000605047220 */ /* 0x000fe20000410000 */
[----:B------:R-:W-:-:S03]  /*03f0*/  FMUL.FTZ R6, R6, 0.5 ;  /* 0x3f00000006067820 */ /* 0x000fc60000410000 */
[----:B------:R-:W-:-:S04]  /*0400*/  FFMA R5, -R4, R4, R5 ;  /* 0x0000000404057223 */ /* 0x000fc80000000105 */
[----:B------:R-:W-:-:S07]  /*0410*/  FFMA R4, R5, R6, R4 ;  /* 0x0000000605047223 */ /* 0x000fce0000000004 */
.L_x_58:
[----:B------:R-:W-:Y:S05]  /*0420*/  BSYNC.RECONVERGENT B0 ;  /* 0x0000000000007941 */ /* 0x000fea0003800200 */
.L_x_56:
[----:B------:R-:W-:Y:S01]  /*0430*/  IADD3 R5, PT, PT, R4, 0x1800000, RZ ;  /* 0x0180000004057810 */ /* 0x000fe20007ffe0ff */
[----:B------:R-:W-:Y:S03]  /*0440*/  BSSY.RECONVERGENT B0, `(.L_x_59) ;  /* 0x000000b000007945 */ /* 0x000fe60003800200 */
[----:B------:R-:W-:-:S04]  /*0450*/  LOP3.LUT R5, R5, 0x7f800000, RZ, 0xc0, !PT ;  /* 0x7f80000005057812 */ /* 0x000fc800078ec0ff */
[----:B------:R-:W-:-:S13]  /*0460*/  ISETP.GT.U32.AND P0, PT, R5, 0x1ffffff, PT ;  /* 0x01ffffff0500780c */ /* 0x000fda0003f04070 */
[----:B------:R-:W-:Y:S05]  /*0470*/  @P0 BRA `(.L_x_60) ;  /* 0x00000000000c0947 */ /* 0x000fea0003800000 */
[----:B------:R-:W-:-:S07]  /*0480*/  MOV R6, 0x4a0 ;  /* 0x000004a000067802 */ /* 0x000fce0000000f00 */
[----:B------:R-:W-:Y:S05]  /*0490*/  CALL.REL.NOINC `($__internal_2_$__cuda_sm20_rcp_rn_f32_slowpath) ;  /* 0x0000001000d87944 */ /* 0x000fea0003c00000 */
[----:B------:R-:W-:Y:S05]  /*04a0*/  BRA `(.L_x_61) ;  /* 0x0000000000107947 */ /* 0x000fea0003800000 */
.L_x_60:
[----:B------:R-:W0:Y:S02]  /*04b0*/  MUFU.RCP R5, R4 ;  /* 0x0000000400057308 */ /* 0x000e240000001000 */
[----:B0-----:R-:W-:-:S04]  /*04c0*/  FFMA R6, R5, R4, -1 ;  /* 0xbf80000005067423 */ /* 0x001fc80000000004 */
[----:B------:R-:W-:-:S04]  /*04d0*/  FADD.FTZ R6, -R6, -RZ ;  /* 0x800000ff06067221 */ /* 0x000fc80000010100 */
[----:B------:R-:W-:-:S07]  /*04e0*/  FFMA R14, R5, R6, R5 ;  /* 0x00000006050e7223 */ /* 0x000fce0000000005 */
.L_x_61:
[----:B------:R-:W-:Y:S05]  /*04f0*/  BSYNC.RECONVERGENT B0 ;  /* 0x0000000000007941 */ /* 0x000fea0003800200 */
.L_x_59:
        /* <DEDUP_REMOVED lines=19> */
[----:B------:R-:W-:Y:S05]  /*0630*/  CALL.REL.NOINC `($__internal_3_$__cuda_sm20_sqrt_rn_f32_slowpath) ;  /* 0x0000001400447944 */ /* 0x000fea0003c00000 */
[----:B------:R-:W-:Y:S05]  /*0640*/  BRA `(.L_x_64) ;  /* 0x0000000000107947 */ /* 0x000fea0003800000 */
.L_x_63:
[----:B------:R-:W-:Y:S01]  /*0650*/  FMUL.FTZ R13, R6, R25 ;  /* 0x00000019060d7220 */ /* 0x000fe20000410000 */
[----:B------:R-:W-:-:S03]  /*0660*/  FMUL.FTZ R26, R25, 0.5 ;  /* 0x3f000000191a7820 */ /* 0x000fc60000410000 */
[----:B------:R-:W-:-:S04]  /*0670*/  FFMA R6, -R13, R13, R6 ;  /* 0x0000000d0d067223 */ /* 0x000fc80000000106 */
[----:B------:R-:W-:-:S07]  /*0680*/  FFMA R26, R6, R26, R13 ;  /* 0x0000001a061a7223 */ /* 0x000fce000000000d */
.L_x_64:
[----:B------:R-:W-:Y:S05]  /*0690*/  BSYNC.RECONVERGENT B0 ;  /* 0x0000000000007941 */ /* 0x000fea0003800200 */
.L_x_62:
[----:B------:R-:W-:Y:S01]  /*06a0*/  IADD3 R4, PT, PT, R26, 0x1800000, RZ ;  /* 0x018000001a047810 */ /* 0x000fe20007ffe0ff */
[----:B------:R-:W-:Y:S03]  /*06b0*/  BSSY.RECONVERGENT B0, `(.L_x_65) ;  /* 0x000000d000007945 */ /* 0x000fe60003800200 */
[----:B------:R-:W-:-:S04]  /*06c0*/  LOP3.LUT R4, R4, 0x7f800000, RZ, 0xc0, !PT ;  /* 0x7f80000004047812 */ /* 0x000fc800078ec0ff */
[----:B------:R-:W-:-:S13]  /*06d0*/  ISETP.GT.U32.AND P0, PT, R4, 0x1ffffff, PT ;  /* 0x01ffffff0400780c */ /* 0x000fda0003f04070 */
[----:B------:R-:W-:Y:S05]  /*06e0*/  @P0 BRA `(.L_x_66) ;  /* 0x0000000000140947 */ /* 0x000fea0003800000 */
[----:B------:R-:W-:Y:S02]  /*06f0*/  MOV R4, R26 ;  /* 0x0000001a00047202 */ /* 0x000fe40000000f00 */
[----:B------:R-:W-:-:S07]  /*0700*/  MOV R6, 0x720 ;  /* 0x0000072000067802 */ /* 0x000fce0000000f00 */
[----:B------:R-:W-:Y:S05]  /*0710*/  CALL.REL.NOINC `($__internal_2_$__cuda_sm20_rcp_rn_f32_slowpath) ;  /* 0x0000001000387944 */ /* 0x000fea0003c00000 */
[----:B------:R-:W-:Y:S01]  /*0720*/  MOV R4, R14 ;  /* 0x0000000e00047202 */ /* 0x000fe20000000f00 */
[----:B------:R-:W-:Y:S06]  /*0730*/  BRA `(.L_x_67) ;  /* 0x0000000000107947 */ /* 0x000fec0003800000 */
.L_x_66:
[----:B------:R-:W0:Y:S02]  /*0740*/  MUFU.RCP R13, R26 ;  /* 0x0000001a000d7308 */ /* 0x000e240000001000 */
[----:B0-----:R-:W-:-:S04]  /*0750*/  FFMA R4, R13, R26, -1 ;  /* 0xbf8000000d047423 */ /* 0x001fc8000000001a */
[----:B------:R-:W-:-:S04]  /*0760*/  FADD.FTZ R4, -R4, -RZ ;  /* 0x800000ff04047221 */ /* 0x000fc80000010100 */
[----:B------:R-:W-:-:S07]  /*0770*/  FFMA R4, R13, R4, R13 ;  /* 0x000000040d047223 */ /* 0x000fce000000000d */
.L_x_67:
[----:B------:R-:W-:Y:S05]  /*0780*/  BSYNC.RECONVERGENT B0 ;  /* 0x0000000000007941 */ /* 0x000fea0003800200 */
.L_x_65:
        /* <DEDUP_REMOVED lines=20> */
[----:B------:R-:W-:Y:S01]  /*08d0*/  MOV R4, R26 ;  /* 0x0000001a00047202 */ /* 0x000fe20000000f00 */
[----:B------:R-:W-:Y:S06]  /*08e0*/  BRA `(.L_x_70) ;  /* 0x0000000000107947 */ /* 0x000fec0003800000 */
.L_x_69:
[----:B------:R-:W-:Y:S01]  /*08f0*/  FMUL.FTZ R5, R6, R7 ;  /* 0x0000000706057220 */ /* 0x000fe20000410000 */
[----:B------:R-:W-:-:S03]  /*0900*/  FMUL.FTZ R7, R7, 0.5 ;  /* 0x3f00000007077820 */ /* 0x000fc60000410000 */
[----:B------:R-:W-:-:S04]  /*0910*/  FFMA R4, -R5, R5, R6 ;  /* 0x0000000505047223 */ /* 0x000fc80000000106 */
[----:B------:R-:W-:-:S07]  /*0920*/  FFMA R4, R4, R7, R5 ;  /* 0x0000000704047223 */ /* 0x000fce0000000005 */
.L_x_70:
[----:B------:R-:W-:Y:S05]  /*0930*/  BSYNC.RECONVERGENT B0 ;  /* 0x0000000000007941 */ /* 0x000fea0003800200 */
.L_x_68:
        /* <DEDUP_REMOVED lines=8> */
.L_x_72:
[----:B------:R-:W0:Y:S02]  /*09c0*/  MUFU.RCP R5, R4 ;  /* 0x0000000400057308 */ /* 0x000e240000001000 */
[----:B0-----:R-:W-:-:S04]  /*09d0*/  FFMA R6, R5, R4, -1 ;  /* 0xbf80000005067423 */ /* 0x001fc80000000004 */
[----:B------:R-:W-:-:S04]  /*09e0*/  FADD.FTZ R6, -R6, -RZ ;  /* 0x800000ff06067221 */ /* 0x000fc80000010100 */
[----:B------:R-:W-:-:S07]  /*09f0*/  FFMA R14, R5, R6, R5 ;  /* 0x00000006050e7223 */ /* 0x000fce0000000005 */
.L_x_73:
[----:B------:R-:W-:Y:S05]  /*0a00*/  BSYNC.RECONVERGENT B0 ;  /* 0x0000000000007941 */ /* 0x000fea0003800200 */
.L_x_71:
        /* <DEDUP_REMOVED lines=22> */
.L_x_75:
[----:B------:R-:W-:Y:S01]  /*0b70*/  FMUL.FTZ R13, R6, R15 ;  /* 0x0000000f060d7220 */ /* 0x000fe20000410000 */
[----:B------:R-:W-:-:S03]  /*0b80*/  FMUL.FTZ R12, R15, 0.5 ;  /* 0x3f0000000f0c7820 */ /* 0x000fc60000410000 */
[----:B------:R-:W-:-:S04]  /*0b90*/  FFMA R4, -R13, R13, R6 ;  /* 0x0000000d0d047223 */ /* 0x000fc80000000106 */
[----:B------:R-:W-:-:S07]  /*0ba0*/  FFMA R4, R4, R12, R13 ;  /* 0x0000000c04047223 */ /* 0x000fce000000000d */
.L_x_76:
[----:B------:R-:W-:Y:S05]  /*0bb0*/  BSYNC.RECONVERGENT B0 ;  /* 0x0000000000007941 */ /* 0x000fea0003800200 */
.L_x_74:
        /* <DEDUP_REMOVED lines=8> */
.L_x_78:
[----:B------:R-:W0:Y:S02]  /*0c40*/  MUFU.RCP R13, R4 ;  /* 0x00000004000d7308 */ /* 0x000e240000001000 */
[----:B0-----:R-:W-:-:S04]  /*0c50*/  FFMA R6, R13, R4, -1 ;  /* 0xbf8000000d067423 */ /* 0x001fc80000000004 */
[----:B------:R-:W-:-:S04]  /*0c60*/  FADD.FTZ R6, -R6, -RZ ;  /* 0x800000ff06067221 */ /* 0x000fc80000010100 */
[----:B------:R-:W-:-:S07]  /*0c70*/  FFMA R14, R13, R6, R13 ;  /* 0x000000060d0e7223 */ /* 0x000fce000000000d */
.L_x_79:
[----:B------:R-:W-:Y:S05]  /*0c80*/  BSYNC.RECONVERGENT B0 ;  /* 0x0000000000007941 */ /* 0x000fea0003800200 */
.L_x_77:
[----:B------:R-:W-:Y:S01]  /*0c90*/  IADD3 R11, PT, PT, R11, 0x4, RZ ;  /* 0x000000040b0b7810 */ /* 0x000fe20007ffe0ff */
[----:B------:R-:W-:Y:S01]  /*0ca0*/  FMUL R7, R7, R14 ;  /* 0x0000000e07077220 */ /* 0x000fe20000400000 */
[----:B------:R-:W-:Y:S02]  /*0cb0*/  UIADD3 UR5, UPT, UPT, UR5, 0x40, URZ ;  /* 0x0000004005057890 */ /* 0x000fe4000fffe0ff */
[----:B------:R-:W-:Y:S01]  /*0cc0*/  ISETP.NE.AND P0, PT, R11, RZ, PT ;  /* 0x000000ff0b00720c */ /* 0x000fe20003f05270 */
[-C--:B------:R-:W-:Y:S01]  /*0cd0*/  FFMA R20, R20, R7.reuse, R23 ;  /* 0x0000000714147223 */ /* 0x080fe20000000017 */
[-C--:B------:R-:W-:Y:S01]  /*0ce0*/  FFMA R21, R5, R7.reuse, R24 ;  /* 0x0000000705157223 */ /* 0x080fe20000000018 */
[----:B------:R-:W-:-:S10]  /*0cf0*/  FFMA R22, R27, R7, R22 ;  /* 0x000000071b167223 */ /* 0x000fd40000000016 */
[----:B------:R-:W-:Y:S05]  /*0d00*/  @P0 BRA `(.L_x_80) ;  /* 0xfffffff400680947 */ /* 0x000fea000383ffff */
[----:B------:R-:W-:-:S07]  /*0d10*/  MOV R11, R17 ;  /* 0x00000011000b7202 */ /* 0x000fce0000000f00 */
.L_x_55:
[----:B0-----:R-:W-:-:S13]  /*0d20*/  LOP3.LUT P0, R4, R3, 0x3, RZ, 0xc0, !PT ;  /* 0x0000000303047812 */ /* 0x001fda000780c0ff */
[----:B------:R-:W-:Y:S05]  /*0d30*/  @!P0 BRA `(.L_x_81) ;  /* 0x00000008001c8947 */ /* 0x000fea0003800000 */
[----:B------:R-:W-:-:S13]  /*0d40*/  ISETP.NE.AND P0, PT, R4, 0x1, PT ;  /* 0x000000010400780c */ /* 0x000fda0003f05270 */
[----:B------:R-:W-:Y:S05]  /*0d50*/  @!P0 BRA `(.L_x_82) ;  /* 0x0000000400588947 */ /* 0x000fea0003800000 */
[----:B------:R-:W0:Y:S01]  /*0d60*/  S2R R5, SR_CgaCtaId ;  /* 0x0000000000057919 */ /* 0x000e220000008800 */
[----:B------:R-:W-:Y:S01]  /*0d70*/  MOV R4, 0x400 ;  /* 0x0000040000047802 */ /* 0x000fe20000000f00 */
[----:B------:R-:W-:Y:S03]  /*0d80*/  BSSY.RECONVERGENT B0, `(.L_x_83) ;  /* 0x0000017000007945 */ /* 0x000fe60003800200 */
[----:B0-----:R-:W-:-:S04]  /*0d90*/  LEA R4, R5, R4, 0x18 ;  /* 0x0000000405047211 */ /* 0x001fc800078ec0ff */
[----:B------:R-:W-:-:S05]  /*0da0*/  LEA R15, R11, R4, 0x4 ;  /* 0x000000040b0f7211 */ /* 0x000fca00078e20ff */
[----:B------:R-:W0:Y:S02]  /*0db0*/  LDS.128 R4, [R15] ;  /* 0x000000000f047984 */ /* 0x000e240000000c00 */
[----:B0-----:R-:W-:Y:S01]  /*0dc0*/  FADD R24, -R9, R5 ;  /* 0x0000000509187221 */ /* 0x001fe20000000100 */
[----:B------:R-:W-:Y:S01]  /*0dd0*/  FADD R5, -R8, R4 ;  /* 0x0000000408057221 */ /* 0x000fe20000000100 */
        /* <DEDUP_REMOVED lines=13> */
.L_x_84:
[----:B------:R-:W-:Y:S01]  /*0eb0*/  FMUL.FTZ R26, R6, R13 ;  /* 0x0000000d061a7220 */ /* 0x000fe20000410000 */
[----:B------:R-:W-:-:S03]  /*0ec0*/  FMUL.FTZ R4, R13, 0.5 ;  /* 0x3f0000000d047820 */ /* 0x000fc60000410000 */
[----:B------:R-:W-:-:S04]  /*0ed0*/  FFMA R13, -R26, R26, R6 ;  /* 0x0000001a1a0d7223 */ /* 0x000fc80000000106 */
[----:B------:R-:W-:-:S07]  /*0ee0*/  FFMA R26, R13, R4, R26 ;  /* 0x000000040d1a7223 */ /* 0x000fce000000001a */
.L_x_85:
[----:B------:R-:W-:Y:S05]  /*0ef0*/  BSYNC.RECONVERGENT B0 ;  /* 0x0000000000007941 */ /* 0x000fea0003800200 */
.L_x_83:
        /* <DEDUP_REMOVED lines=10> */
.L_x_87:
[----:B------:R-:W0:Y:S02]  /*0fa0*/  MUFU.RCP R13, R26 ;  /* 0x0000001a000d7308 */ /* 0x000e240000001000 */
[----:B0-----:R-:W-:-:S04]  /*0fb0*/  FFMA R4, R13, R26, -1 ;  /* 0xbf8000000d047423 */ /* 0x001fc8000000001a */
[----:B------:R-:W-:-:S04]  /*0fc0*/  FADD.FTZ R4, -R4, -RZ ;  /* 0x800000ff04047221 */ /* 0x000fc80000010100 */
[----:B------:R-:W-:-:S07]  /*0fd0*/  FFMA R4, R13, R4, R13 ;  /* 0x000000040d047223 */ /* 0x000fce000000000d */
.L_x_88:
[----:B------:R-:W-:Y:S05]  /*0fe0*/  BSYNC.RECONVERGENT B0 ;  /* 0x0000000000007941 */ /* 0x000fea0003800200 */
.L_x_86:
[----:B------:R-:W0:Y:S01]  /*0ff0*/  LDS.128 R12, [R15+0x10] ;  /* 0x000010000f0c7984 */ /* 0x000e220000000c00 */
        /* <DEDUP_REMOVED lines=21> */
.L_x_90:
[----:B------:R-:W-:Y:S01]  /*1150*/  FMUL.FTZ R7, R6, R13 ;  /* 0x0000000d06077220 */ /* 0x000fe20000410000 */
[----:B------:R-:W-:-:S03]  /*1160*/  FMUL.FTZ R12, R13, 0.5 ;  /* 0x3f0000000d0c7820 */ /* 0x000fc60000410000 */
[----:B------:R-:W-:-:S04]  /*1170*/  FFMA R4, -R7, R7, R6 ;  /* 0x0000000707047223 */ /* 0x000fc80000000106 */
[----:B------:R-:W-:-:S07]  /*1180*/  FFMA R4, R4, R12, R7 ;  /* 0x0000000c04047223 */ /* 0x000fce0000000007 */
.L_x_91:
[----:B------:R-:W-:Y:S05]  /*1190*/  BSYNC.RECONVERGENT B0 ;  /* 0x0000000000007941 */ /* 0x000fea0003800200 */
.L_x_89:
        /* <DEDUP_REMOVED lines=8> */
.L_x_93:
[----:B------:R-:W0:Y:S02]  /*1220*/  MUFU.RCP R7, R4 ;  /* 0x0000000400077308 */ /* 0x000e240000001000 */
[----:B0-----:R-:W-:-:S04]  /*1230*/  FFMA R6, R7, R4, -1 ;  /* 0xbf80000007067423 */ /* 0x001fc80000000004 */
[----:B------:R-:W-:-:S04]  /*1240*/  FADD.FTZ R6, -R6, -RZ ;  /* 0x800000ff06067221 */ /* 0x000fc80000010100 */
[----:B------:R-:W-:-:S07]  /*1250*/  FFMA R14, R7, R6, R7 ;  /* 0x00000006070e7223 */ /* 0x000fce0000000007 */
.L_x_94:
[----:B------:R-:W-:Y:S05]  /*1260*/  BSYNC.RECONVERGENT B0 ;  /* 0x0000000000007941 */ /* 0x000fea0003800200 */
.L_x_92:
[----:B------:R-:W-:Y:S01]  /*1270*/  FMUL R14, R15, R14 ;  /* 0x0000000e0f0e7220 */ /* 0x000fe20000400000 */
[----:B------:R-:W-:-:S03]  /*1280*/  IADD3 R11, PT, PT, R11, 0x2, RZ ;  /* 0x000000020b0b7810 */ /* 0x000fc60007ffe0ff */
[-C--:B------:R-:W-:Y:S01]  /*1290*/  FFMA R20, R28, R14.reuse, R5 ;  /* 0x0000000e1c147223 */ /* 0x080fe20000000005 */
[-C--:B------:R-:W-:Y:S01]  /*12a0*/  FFMA R21, R27, R14.reuse, R24 ;  /* 0x0000000e1b157223 */ /* 0x080fe20000000018 */
[----:B------:R-:W-:-:S07]  /*12b0*/  FFMA R22, R29, R14, R22 ;  /* 0x0000000e1d167223 */ /* 0x000fce0000000016 */
.L_x_82:
[----:B------:R-:W-:-:S13]  /*12c0*/  LOP3.LUT P0, RZ, R3, 0x1, RZ, 0xc0, !PT ;  /* 0x0000000103ff7812 */ /* 0x000fda000780c0ff */
[----:B------:R-:W-:Y:S05]  /*12d0*/  @!P0 BRA `(.L_x_81) ;  /* 0x0000000000b48947 */ /* 0x000fea0003800000 */
[----:B------:R-:W0:Y:S01]  /*12e0*/  S2R R5, SR_CgaCtaId ;  /* 0x0000000000057919 */ /* 0x000e220000008800 */
[----:B------:R-:W-:Y:S01]  /*12f0*/  MOV R4, 0x400 ;  /* 0x0000040000047802 */ /* 0x000fe20000000f00 */
[----:B------:R-:W-:Y:S03]  /*1300*/  BSSY.RECONVERGENT B0, `(.L_x_95) ;  /* 0x0000019000007945 */ /* 0x000fe60003800200 */
[----:B0-----:R-:W-:-:S04]  /*1310*/  LEA R4, R5, R4, 0x18 ;  /* 0x0000000405047211 */ /* 0x001fc800078ec0ff */
[----:B------:R-:W-:-:S06]  /*1320*/  LEA R4, R11, R4, 0x4 ;  /* 0x000000040b047211 */ /* 0x000fcc00078e20ff */
        /* <DEDUP_REMOVED lines=18> */
.L_x_96:
[----:B------:R-:W-:Y:S01]  /*1450*/  FMUL.FTZ R4, R13, R12 ;  /* 0x0000000c0d047220 */ /* 0x000fe20000410000 */
[----:B------:R-:W-:-:S03]  /*1460*/  FMUL.FTZ R6, R12, 0.5 ;  /* 0x3f0000000c067820 */ /* 0x000fc60000410000 */
[----:B------:R-:W-:-:S04]  /*1470*/  FFMA R13, -R4, R4, R13 ;  /* 0x00000004040d7223 */ /* 0x000fc8000000010d */
[----:B------:R-:W-:-:S07]  /*1480*/  FFMA R4, R13, R6, R4 ;  /* 0x000000060d047223 */ /* 0x000fce0000000004 */
.L_x_97:
[----:B------:R-:W-:Y:S05]  /*1490*/  BSYNC.RECONVERGENT B0 ;  /* 0x0000000000007941 */ /* 0x000fea0003800200 */
.L_x_95:
        /* <DEDUP_REMOVED lines=8> */
.L_x_99:
[----:B------:R-:W0:Y:S02]  /*1520*/  MUFU.RCP R13, R4 ;  /* 0x00000004000d7308 */ /* 0x000e240000001000 */
[----:B0-----:R-:W-:-:S04]  /*1530*/  FFMA R6, R13, R4, -1 ;  /* 0xbf8000000d067423 */ /* 0x001fc80000000004 */
[----:B------:R-:W-:-:S04]  /*1540*/  FADD.FTZ R6, -R6, -RZ ;  /* 0x800000ff06067221 */ /* 0x000fc80000010100 */
[----:B------:R-:W-:-:S07]  /*1550*/  FFMA R14, R13, R6, R13 ;  /* 0x000000060d0e7223 */ /* 0x000fce000000000d */
.L_x_100:
[----:B------:R-:W-:Y:S05]  /*1560*/  BSYNC.RECONVERGENT B0 ;  /* 0x0000000000007941 */ /* 0x000fea0003800200 */
.L_x_98:
[----:B------:R-:W-:-:S04]  /*1570*/  FMUL R7, R7, R14 ;  /* 0x0000000e07077220 */ /* 0x000fc80000400000 */
[-C--:B------:R-:W-:Y:S01]  /*1580*/  FFMA R20, R5, R7.reuse, R20 ;  /* 0x0000000705147223 */ /* 0x080fe20000000014 */
[-C--:B------:R-:W-:Y:S01]  /*1590*/  FFMA R21, R24, R7.reuse, R21 ;  /* 0x0000000718157223 */ /* 0x080fe20000000015 */
[----:B------:R-:W-:-:S07]  /*15a0*/  FFMA R22, R11, R7, R22 ;  /* 0x000000070b167223 */ /* 0x000fce0000000016 */
.L_x_81:
[----:B------:R-:W-:Y:S01]  /*15b0*/  BAR.SYNC.DEFER_BLOCKING 0x0 ;  /* 0x0000000000007b1d */ /* 0x000fe20000010000 */
[----:B------:R-:W-:-:S05]  /*15c0*/  UIADD3 UR4, UPT, UPT, UR4, 0x1, URZ ;  /* 0x0000000104047890 */ /* 0x000fca000fffe0ff */
[----:B------:R-:W-:Y:S07]  /*15d0*/  @!P3 BRA `(.L_x_101) ;  /* 0xffffffe800ecb947 */ /* 0x000fee000383ffff */
.L_x_54:
[----:B------:R-:W0:Y:S01]  /*15e0*/  LDCU UR5, c[0x0][0x39c] ;  /* 0x00007380ff0577ac */ /* 0x000e220008000800 */
[----:B------:R-:W1:Y:S01]  /*15f0*/  LDC.64 R4, c[0x0][0x390] ;  /* 0x0000e400ff047b82 */ /* 0x000e620000000a00 */
[C---:B0-----:R-:W-:Y:S01]  /*1600*/  ISETP.GE.AND P0, PT, R2.reuse, UR5, PT ;  /* 0x0000000502007c0c */ /* 0x041fe2000bf06270 */
[----:B-1----:R-:W-:-:S05]  /*1610*/  IMAD.WIDE R4, R2, 0xc, R4 ;  /* 0x0000000c02047825 */ /* 0x002fca00078e0204 */
[----:B------:R0:W-:Y:S04]  /*1620*/  STG.E desc[UR8][R4.64], R20 ;  /* 0x0000001404007986 */ /* 0x0001e8000c101908 */
[----:B------:R0:W-:Y:S04]  /*1630*/  STG.E desc[UR8][R4.64+0x4], R21 ;  /* 0x0000041504007986 */ /* 0x0001e8000c101908 */
[----:B------:R0:W-:Y:S01]  /*1640*/  STG.E desc[UR8][R4.64+0x8], R22 ;  /* 0x0000081604007986 */ /* 0x0001e2000c101908 */
[----:B------:R-:W-:Y:S05]  /*1650*/  @P0 EXIT ;  /* 0x000000000000094d */ /* 0x000fea0003800000 */
[----:B0-----:R-:W0:Y:S01]  /*1660*/  LDC.64 R4, c[0x0][0x388] ;  /* 0x0000e200ff047b82 */ /* 0x001e220000000a00 */
[----:B------:R-:W1:Y:S01]  /*1670*/  LDCU UR4, c[0x0][0x398] ;  /* 0x00007300ff0477ac */ /* 0x000e620008000800 */
[----:B0-----:R-:W-:-:S05]  /*1680*/  IMAD.WIDE R2, R2, 0xc, R4 ;  /* 0x0000000c02027825 */ /* 0x001fca00078e0204 */
[----:B------:R-:W2:Y:S04]  /*1690*/  LDG.E R0, desc[UR8][R2.64] ;  /* 0x0000000802007981 */ /* 0x000ea8000c1e1900 */
[----:B------:R-:W3:Y:S04]  /*16a0*/  LDG.E R12, desc[UR8][R2.64+0x4] ;  /* 0x00000408020c7981 */ /* 0x000ee8000c1e1900 */
[----:B------:R-:W4:Y:S01]  /*16b0*/  LDG.E R14, desc[UR8][R2.64+0x8] ;  /* 0x00000808020e7981 */ /* 0x000f22000c1e1900 */
[----:B------:R-:W0:Y:S08]  /*16c0*/  F2F.F64.F32 R6, R20 ;  /* 0x0000001400067310 */ /* 0x000e300000201800 */
[----:B-1----:R-:W-:Y:S01]  /*16d0*/  F2F.F64.F32 R4, UR4 ;  /* 0x0000000400047d10 */ /* 0x002fe20008201800 */
[----:B0-----:R-:W-:-:S07]  /*16e0*/  DMUL R6, R6, 0.5 ;  /* 0x3fe0000006067828 */ /* 0x001fce0000000000 */
[----:B------:R-:W0:Y:S08]  /*16f0*/  F2F.F64.F32 R10, R21 ;  /* 0x00000015000a7310 */ /* 0x000e300000201800 */
[----:B------:R-:W-:Y:S01]  /*1700*/  F2F.F64.F32 R22, R22 ;  /* 0x0000001600167310 */ /* 0x000fe20000201800 */
[----:B0-----:R-:W-:-:S07]  /*1710*/  DMUL R10, R10, 0.5 ;  /* 0x3fe000000a0a7828 */ /* 0x001fce0000000000 */
[----:B--2---:R-:W0:Y:S08]  /*1720*/  F2F.F64.F32 R8, R0 ;  /* 0x0000000000087310 */ /* 0x004e300000201800 */
[----:B---3--:R-:W1:Y:S01]  /*1730*/  F2F.F64.F32 R12, R12 ;  /* 0x0000000c000c7310 */ /* 0x008e620000201800 */
[----:B0-----:R-:W-:-:S07]  /*1740*/  DFMA R6, R6, R4, R8 ;  /* 0x000000040606722b */ /* 0x001fce0000000008 */
[----:B----4-:R-:W0:Y:S01]  /*1750*/  F2F.F64.F32 R14, R14 ;  /* 0x0000000e000e7310 */ /* 0x010e220000201800 */
[----:B------:R-:W-:Y:S02]  /*1760*/  DMUL R8, R22, 0.5 ;  /* 0x3fe0000016087828 */ /* 0x000fe40000000000 */
[----:B-1----:R-:W-:-:S05]  /*1770*/  DFMA R10, R4, R10, R12 ;  /* 0x0000000a040a722b */ /* 0x002fca000000000c */
[----:B------:R-:W1:Y:S01]  /*1780*/  F2F.F32.F64 R7, R6 ;  /* 0x0000000600077310 */ /* 0x000e620000301000 */
[----:B0-----:R-:W-:-:S07]  /*1790*/  DFMA R8, R4, R8, R14 ;  /* 0x000000080408722b */ /* 0x001fce000000000e */
[----:B------:R-:W0:Y:S01]  /*17a0*/  F2F.F32.F64 R11, R10 ;  /* 0x0000000a000b7310 */ /* 0x000e220000301000 */
[----:B-1----:R-:W-:Y:S07]  /*17b0*/  STG.E desc[UR8][R2.64], R7 ;  /* 0x0000000702007986 */ /* 0x002fee000c101908 */
[----:B------:R-:W1:Y:S01]  /*17c0*/  F2F.F32.F64 R9, R8 ;  /* 0x0000000800097310 */ /* 0x000e620000301000 */
[----:B0-----:R-:W-:Y:S04]  /*17d0*/  STG.E desc[UR8][R2.64+0x4], R11 ;  /* 0x0000040b02007986 */ /* 0x001fe8000c101908 */
[----:B-1----:R-:W-:Y:S01]  /*17e0*/  STG.E desc[UR8][R2.64+0x8], R9 ;  /* 0x0000080902007986 */ /* 0x002fe2000c101908 */
[----:B------:R-:W-:Y:S05]  /*17f0*/  EXIT ;  /* 0x000000000000794d */ /* 0x000fea0003800000 */
        .weak           $__internal_2_$__cuda_sm20_rcp_rn_f32_slowpath
        .type           $__internal_2_$__cuda_sm20_rcp_rn_f32_slowpath,@function
        .size           $__internal_2_$__cuda_sm20_rcp_rn_f32_slowpath,($__internal_3_$__cuda_sm20_sqrt_rn_f32_slowpath - $__internal_2_$__cuda_sm20_rcp_rn_f32_slowpath)
$__internal_2_$__cuda_sm20_rcp_rn_f32_slowpath:
[----:B------:R-:W-:Y:S01]  /*1800*/  SHF.L.U32 R12, R4, 0x1, RZ ;  /* 0x00000001040c7819 */ /* 0x000fe200000006ff */
[----:B------:R-:W-:Y:S03]  /*1810*/  BSSY.RECONVERGENT B1, `(.L_x_102) ;  /* 0x0000030000017945 */ /* 0x000fe60003800200 */
[----:B------:R-:W-:-:S04]  /*1820*/  SHF.R.U32.HI R12, RZ, 0x18, R12 ;  /* 0x00000018ff0c7819 */ /* 0x000fc8000001160c */
[----:B------:R-:W-:-:S13]  /*1830*/  ISETP.NE.U32.AND P0, PT, R12, RZ, PT ;  /* 0x000000ff0c00720c */ /* 0x000fda0003f05070 */
[----:B------:R-:W-:Y:S05]  /*1840*/  @P0 BRA `(.L_x_103) ;  /* 0x0000000000280947 */ /* 0x000fea0003800000 */
[----:B------:R-:W-:-:S04]  /*1850*/  SHF.L.U32 R12, R4, 0x1, RZ ;  /* 0x00000001040c7819 */ /* 0x000fc800000006ff */
[----:B------:R-:W-:-:S13]  /*1860*/  ISETP.NE.AND P0, PT, R12, RZ, PT ;  /* 0x000000ff0c00720c */ /* 0x000fda0003f05270 */
[----:B------:R-:W-:Y:S01]  /*1870*/  @P0 FFMA R13, R4, 1.84467440737095516160e+19, RZ ;  /* 0x5f800000040d0823 */ /* 0x000fe200000000ff */
[----:B------:R-:W-:Y:S08]  /*1880*/  @!P0 MUFU.RCP R14, R4 ;  /* 0x00000004000e8308 */ /* 0x000ff00000001000 */
[----:B------:R-:W0:Y:S02]  /*1890*/  @P0 MUFU.RCP R12, R13 ;  /* 0x0000000d000c0308 */ /* 0x000e240000001000 */
[----:B0-----:R-:W-:-:S04]  /*18a0*/  @P0 FFMA R25, R13, R12, -1 ;  /* 0xbf8000000d190423 */ /* 0x001fc8000000000c */
[----:B------:R-:W-:-:S04]  /*18b0*/  @P0 FADD.FTZ R25, -R25, -RZ ;  /* 0x800000ff19190221 */ /* 0x000fc80000010100 */
[----:B------:R-:W-:-:S04]  /*18c0*/  @P0 FFMA R25, R12, R25, R12 ;  /* 0x000000190c190223 */ /* 0x000fc8000000000c */
[----:B------:R-:W-:Y:S01]  /*18d0*/  @P0 FFMA R14, R25, 1.84467440737095516160e+19, RZ ;  /* 0x5f800000190e0823 */ /* 0x000fe200000000ff */
[----:B------:R-:W-:Y:S06]  /*18e0*/  BRA `(.L_x_104) ;  /* 0x0000000000887947 */ /* 0x000fec0003800000 */
.L_x_103:
[----:B------:R-:W-:-:S04]  /*18f0*/  IADD3 R14, PT, PT, R12, -0xfd, RZ ;  /* 0xffffff030c0e7810 */ /* 0x000fc80007ffe0ff */
[----:B------:R-:W-:-:S13]  /*1900*/  ISETP.GT.U32.AND P0, PT, R14, 0x1, PT ;  /* 0x000000010e00780c */ /* 0x000fda0003f04070 */
[----:B------:R-:W-:Y:S05]  /*1910*/  @P0 BRA `(.L_x_105) ;  /* 0x0000000000780947 */ /* 0x000fea0003800000 */
[----:B------:R-:W-:-:S04]  /*1920*/  LOP3.LUT R26, R4, 0x7fffff, RZ, 0xc0, !PT ;  /* 0x007fffff041a7812 */ /* 0x000fc800078ec0ff */
[----:B------:R-:W-:-:S04]  /*1930*/  LOP3.LUT R26, R26, 0x3f800000, RZ, 0xfc, !PT ;  /* 0x3f8000001a1a7812 */ /* 0x000fc800078efcff */
[----:B------:R-:W0:Y:S02]  /*1940*/  MUFU.RCP R25, R26 ;  /* 0x0000001a00197308 */ /* 0x000e240000001000 */
[----:B0-----:R-:W-:-:S04]  /*1950*/  FFMA R13, R26, R25, -1 ;  /* 0xbf8000001a0d7423 */ /* 0x001fc80000000019 */
[----:B------:R-:W-:-:S04]  /*1960*/  FADD.FTZ R13, -R13, -RZ ;  /* 0x800000ff0d0d7221 */ /* 0x000fc80000010100 */
[CCC-:B------:R-:W-:Y:S01]  /*1970*/  FFMA.RM R26, R25.reuse, R13.reuse, R25.reuse ;  /* 0x0000000d191a7223 */ /* 0x1c0fe20000004019 */
[----:B------:R-:W-:Y:S01]  /*1980*/  FFMA.RP R13, R25, R13, R25 ;  /* 0x0000000d190d7223 */ /* 0x000fe20000008019 */
[----:B------:R-:W-:-:S04]  /*1990*/  MOV R25, 0x3 ;  /* 0x0000000300197802 */ /* 0x000fc80000000f00 */
[C---:B------:R-:W-:Y:S02]  /*19a0*/  FSETP.NEU.FTZ.AND P0, PT, R26.reuse, R13, PT ;  /* 0x0000000d1a00720b */ /* 0x040fe40003f1d000 */
[----:B------:R-:W-:Y:S02]  /*19b0*/  LOP3.LUT R26, R26, 0x7fffff, RZ, 0xc0, !PT ;  /* 0x007fffff1a1a7812 */ /* 0x000fe400078ec0ff */
[----:B------:R-:W-:Y:S02]  /*19c0*/  SHF.L.U32 R25, R25, R14, RZ ;  /* 0x0000000e19197219 */ /* 0x000fe400000006ff */
[----:B------:R-:W-:Y:S02]  /*19d0*/  LOP3.LUT R26, R26, 0x800000, RZ, 0xfc, !PT ;  /* 0x008000001a1a7812 */ /* 0x000fe400078efcff */
[----:B------:R-:W-:Y:S02]  /*19e0*/  SEL R13, RZ, 0xffffffff, !P0 ;  /* 0xffffffffff0d7807 */ /* 0x000fe40004000000 */
[----:B------:R-:W-:-:S02]  /*19f0*/  LOP3.LUT R25, R25, R26, RZ, 0xc0, !PT ;  /* 0x0000001a19197212 */ /* 0x000fc400078ec0ff */
[----:B------:R-:W-:Y:S02]  /*1a00*/  IADD3 R13, PT, PT, -R13, RZ, RZ ;  /* 0x000000ff0d0d7210 */ /* 0x000fe40007ffe1ff */
[-C--:B------:R-:W-:Y:S02]  /*1a10*/  SHF.R.U32.HI R25, RZ, R14.reuse, R25 ;  /* 0x0000000eff197219 */ /* 0x080fe40000011619 */
[----:B------:R-:W-:Y:S02]  /*1a20*/  LOP3.LUT P1, RZ, R13, R14, R26, 0xf8, !PT ;  /* 0x0000000e0dff7212 */ /* 0x000fe4000782f81a */
[C---:B------:R-:W-:Y:S02]  /*1a30*/  LOP3.LUT P0, RZ, R25.reuse, 0x1, RZ, 0xc0, !PT ;  /* 0x0000000119ff7812 */ /* 0x040fe4000780c0ff */
[----:B------:R-:W-:-:S04]  /*1a40*/  LOP3.LUT P2, RZ, R25, 0x2, RZ, 0xc0, !PT ;  /* 0x0000000219ff7812 */ /* 0x000fc8000784c0ff */
[----:B------:R-:W-:Y:S02]  /*1a50*/  PLOP3.LUT P0, PT, P0, P1, P2, 0xe0, 0x0 ;  /* 0x000000000000781c */ /* 0x000fe40000703c20 */
[----:B------:R-:W-:Y:S02]  /*1a60*/  LOP3.LUT P1, RZ, R4, 0x7fffff, RZ, 0xc0, !PT ;  /* 0x007fffff04ff7812 */ /* 0x000fe4000782c0ff */
[----:B------:R-:W-:-:S04]  /*1a70*/  SEL R13, RZ, 0x1, !P0 ;  /* 0x00000001ff0d7807 */ /* 0x000fc80004000000 */
[----:B------:R-:W-:-:S04]  /*1a80*/  IADD3 R13, PT, PT, -R13, RZ, RZ ;  /* 0x000000ff0d0d7210 */ /* 0x000fc80007ffe1ff */
[----:B------:R-:W-:Y:S02]  /*1a90*/  ISETP.GE.AND P0, PT, R13, RZ, PT ;  /* 0x000000ff0d00720c */ /* 0x000fe40003f06270 */
[----:B------:R-:W-:-:S04]  /*1aa0*/  IADD3 R13, PT, PT, R12, -0xfc, RZ ;  /* 0xffffff040c0d7810 */ /* 0x000fc80007ffe0ff */
[----:B------:R-:W-:-:S07]  /*1ab0*/  SHF.R.U32.HI R13, RZ, R13, R26 ;  /* 0x0000000dff0d7219 */ /* 0x000fce000001161a */
[----:B------:R-:W-:-:S04]  /*1ac0*/  @!P0 IADD3 R13, PT, PT, R13, 0x1, RZ ;  /* 0x000000010d0d8810 */ /* 0x000fc80007ffe0ff */
[----:B------:R-:W-:-:S04]  /*1ad0*/  @!P1 SHF.L.U32 R13, R13, 0x1, RZ ;  /* 0x000000010d0d9819 */ /* 0x000fc800000006ff */
[----:B------:R-:W-:Y:S01]  /*1ae0*/  LOP3.LUT R14, R13, 0x80000000, R4, 0xf8, !PT ;  /* 0x800000000d0e7812 */ /* 0x000fe200078ef804 */
[----:B------:R-:W-:Y:S06]  /*1af0*/  BRA `(.L_x_104) ;  /* 0x0000000000047947 */ /* 0x000fec0003800000 */
.L_x_105:
[----:B------:R0:W1:Y:S02]  /*1b00*/  MUFU.RCP R14, R4 ;  /* 0x00000004000e7308 */ /* 0x0000640000001000 */
.L_x_104:
[----:B------:R-:W-:Y:S05]  /*1b10*/  BSYNC.RECONVERGENT B1 ;  /* 0x0000000000017941 */ /* 0x000fea0003800200 */
.L_x_102:
[----:B------:R-:W-:Y:S01]  /*1b20*/  HFMA2 R13, -RZ, RZ, 0, 0 ;  /* 0x00000000ff0d7431 */ /* 0x000fe200000001ff */
[----:B------:R-:W-:-:S04]  /*1b30*/  MOV R12, R6 ;  /* 0x00000006000c7202 */ /* 0x000fc80000000f00 */
[----:B01----:R-:W-:Y:S05]  /*1b40*/  RET.REL.NODEC R12 `(_Z12d_preprocessP6float4P6float3S2_fi) ;  /* 0xffffffe40c2c7950 */ /* 0x003fea0003c3ffff */
        .weak           $__internal_3_$__cuda_sm20_sqrt_rn_f32_slowpath
        .type           $__internal_3_$__cuda_sm20_sqrt_rn_f32_slowpath,@function
        .size           $__internal_3_$__cuda_sm20_sqrt_rn_f32_slowpath,(.L_x_111 - $__internal_3_$__cuda_sm20_sqrt_rn_f32_slowpath)
$__internal_3_$__cuda_sm20_sqrt_rn_f32_slowpath:
        /* <DEDUP_REMOVED lines=10> */
[----:B------:R-:W-:Y:S01]  /*1bf0*/  @P0 FFMA R25, R6, 1.84467440737095516160e+19, RZ ;  /* 0x5f80000006190823 */ /* 0x000fe200000000ff */
[----:B------:R-:W-:-:S03]  /*1c00*/  @!P0 MOV R26, R6 ;  /* 0x00000006001a8202 */ /* 0x000fc60000000f00 */
[----:B------:R-:W0:Y:S02]  /*1c10*/  @P0 MUFU.RSQ R12, R25 ;  /* 0x00000019000c0308 */ /* 0x000e240000001400 */
[----:B0-----:R-:W-:Y:S01]  /*1c20*/  @P0 FMUL.FTZ R14, R25, R12 ;  /* 0x0000000c190e0220 */ /* 0x001fe20000410000 */
[----:B------:R-:W-:-:S03]  /*1c30*/  @P0 FMUL.FTZ R12, R12, 0.5 ;  /* 0x3f0000000c0c0820 */ /* 0x000fc60000410000 */
[----:B------:R-:W-:-:S04]  /*1c40*/  @P0 FADD.FTZ R13, -R14, -RZ ;  /* 0x800000ff0e0d0221 */ /* 0x000fc80000010100 */
[----:B------:R-:W-:-:S04]  /*1c50*/  @P0 FFMA R13, R14, R13, R25 ;  /* 0x0000000d0e0d0223 */ /* 0x000fc80000000019 */
[----:B------:R-:W-:-:S04]  /*1c60*/  @P0 FFMA R12, R13, R12, R14 ;  /* 0x0000000c0d0c0223 */ /* 0x000fc8000000000e */
[----:B------:R-:W-:-:S07]  /*1c70*/  @P0 FMUL.FTZ R26, R12, 2.3283064365386962891e-10 ;  /* 0x2f8000000c1a0820 */ /* 0x000fce0000410000 */
.L_x_106:
[----:B------:R-:W-:Y:S01]  /*1c80*/  HFMA2 R13, -RZ, RZ, 0, 0 ;  /* 0x00000000ff0d7431 */ /* 0x000fe200000001ff */
[----:B------:R-:W-:-:S04]  /*1c90*/  MOV R12, R4 ;  /* 0x00000004000c7202 */ /* 0x000fc80000000f00 */
[----:B------:R-:W-:Y:S05]  /*1ca0*/  RET.REL.NODEC R12 `(_Z12d_preprocessP6float4P6float3S2_fi) ;  /* 0xffffffe00cd47950 */ /* 0x000fea0003c3ffff */
.L_x_107:
        /* <DEDUP_REMOVED lines=13> */
.L_x_111:


//--------------------- .nv.shared._Z6d_inteP6float4P6float3S2_fi --------------------------
	.section	.nv.shared._Z6d_inteP6float4P6float3S2_fi,"aw",@nobits
	.sectionflags	@""
	.align	16
	.zero		1024


//--------------------- .nv.shared.reserved.0     --------------------------
	.section	.nv.shared.reserved.0,"aw",@nobits
	.weak		__nv_reservedSMEM_offset_0_alias
	.size		__nv_reservedSMEM_offset_0_alias, 0, 64
	.other		__nv_reservedSMEM_offset_0_alias,@"STO_CUDA_RESERVED_SHARED STV_DEFAULT"
__nv_reservedSMEM_offset_0_alias:
	.zero		0
	.zero		64


//--------------------- .nv.shared._Z12d_preprocessP6float4P6float3S2_fi --------------------------
	.section	.nv.shared._Z12d_preprocessP6float4P6float3S2_fi,"aw",@nobits
	.sectionflags	@""
	.align	16
	.zero		1024


//--------------------- .nv.constant0._Z6d_inteP6float4P6float3S2_fi --------------------------
	.section	.nv.constant0._Z6d_inteP6float4P6float3S2_fi,"a",@progbits
	.sectionflags	@""
	.align	4
.nv.constant0._Z6d_inteP6float4P6float3S2_fi:
	.zero		928


//--------------------- .nv.constant0._Z12d_preprocessP6float4P6float3S2_fi --------------------------
	.section	.nv.constant0._Z12d_preprocessP6float4P6float3S2_fi,"a",@progbits
	.sectionflags	@""
	.align	4
.nv.constant0._Z12d_preprocessP6float4P6float3S2_fi:
	.zero		928


//--------------------- SYMBOLS --------------------------

	.type		.nv.reservedSmem.offset0,@object
	.size		.nv.reservedSmem.offset0,0x4
	.type		.nv.reservedSmem.cap,@object
	.size		.nv.reservedSmem.cap,0x4
